// auto-generated by cutlass_sweep.gemm — config: {"arch": "sm_90", "cluster_m": 1, "cluster_n": 2, "dtype": "e4m3", "stages": 5, "tile_k": 32, "tile_m": 64, "tile_n": 64}
#include "cutlass/cutlass.h"
#include "cutlass/gemm/collective/collective_builder.hpp"
#include "cutlass/gemm/device/gemm_universal_adapter.h"
#include "cutlass/gemm/kernel/gemm_universal.hpp"
#include "cutlass/epilogue/collective/collective_builder.hpp"

using ElemA = cutlass::float_e4m3_t;
using ElemB = cutlass::float_e4m3_t;
using ElemCD = cutlass::float_e4m3_t;
using Acc  = float;
using TileShape    = cute::Shape<cute::_64, cute::_64, cute::_32>;
using ClusterShape = cute::Shape<cute::_1, cute::_2, cute::_1>;

using CollectiveEpilogue = typename cutlass::epilogue::collective::CollectiveBuilder<
    cutlass::arch::Sm90, cutlass::arch::OpClassTensorOp,
    TileShape, ClusterShape,
    cutlass::epilogue::collective::EpilogueTileAuto,
    Acc, Acc,
    ElemCD, cutlass::layout::RowMajor, 128 / cutlass::sizeof_bits<ElemCD>::value,
    ElemCD, cutlass::layout::RowMajor, 128 / cutlass::sizeof_bits<ElemCD>::value,
    cutlass::epilogue::collective::EpilogueScheduleAuto
  >::CollectiveOp;

using CollectiveMainloop = typename cutlass::gemm::collective::CollectiveBuilder<
    cutlass::arch::Sm90, cutlass::arch::OpClassTensorOp,
    ElemA, cutlass::layout::RowMajor, 128 / cutlass::sizeof_bits<ElemA>::value,
    ElemB, cutlass::layout::ColumnMajor, 128 / cutlass::sizeof_bits<ElemB>::value,
    Acc,
    TileShape, ClusterShape,
    cutlass::gemm::collective::StageCount<5>,
    cutlass::gemm::collective::KernelScheduleAuto
  >::CollectiveOp;

using GemmKernel = cutlass::gemm::kernel::GemmUniversal<
    cute::Shape<int,int,int,int>,
    CollectiveMainloop,
    CollectiveEpilogue
>;
using Gemm = cutlass::gemm::device::GemmUniversalAdapter<GemmKernel>;

// Force the device kernel symbol into the cubin without needing a host main.
auto* _anchor = &cutlass::device_kernel<GemmKernel>;


// ===== COMPILED SASS (sm_90a) =====

	.target	sm_90a

	.elftype	@"ET_EXEC"


//--------------------- .note.nv.tkinfo           --------------------------
	.section	.note.nv.tkinfo,"",@"SHT_NOTE"
	.sectionflags	@"SHF_NOTE_NV_TKINFO"
	.tkinfo
        /*0018*/ 	.word	0x00000002
        /*0030*/ 	.string	""
        /*0030*/ 	.string	"ptxas"
        /*0030*/ 	.string	"Cuda compilation tools, release 13.0, V13.0.88"
        /*0030*/ 	.string	"Build cuda_13.0.r13.0/compiler.36424714_0"
        /*0030*/ 	.string	"-arch sm_90a -m 64 "



//--------------------- .note.nv.cuinfo           --------------------------
	.section	.note.nv.cuinfo,"",@"SHT_NOTE"
	.sectionflags	@"SHF_NOTE_NV_CUINFO"
        /*0018*/ 	.short	0x0002
        /*001a*/ 	.short	0x005a
        /*001c*/ 	.short	0x0082
	.zero		2


//--------------------- .nv.info                  --------------------------
	.section	.nv.info,"",@"SHT_CUDA_INFO"
	.align	4


	//----- nvinfo : EIATTR_REGCOUNT
	.align		4
        /*0000*/ 	.byte	0x04, 0x2f
        /*0002*/ 	.short	(.L_12 - .L_11)
	.align		4
.L_11:
        /*0004*/ 	.word	index@(_ZN7cutlass13device_kernelINS_4gemm6kernel13GemmUniversalIN4cute5tupleIJiiiiEEENS1_10collective13CollectiveMmaINS1_37MainloopSm90TmaGmmaWarpSpecializedFP8ILi5ENS5_IJNS4_1CILi1EEENSA_ILi2EEESB_EEENS1_32KernelTmaWarpSpecializedPingpongEEENS5_IJNSA_ILi64EEESG_NSA_ILi32EEEEEENS_12float_e4m3_tENS5_IJlSB_lEEESJ_SK_NS4_8TiledMMAINS4_8MMA_AtomIJNS4_4SM904GMMA30MMA_64x64x32_F32E4M3E4M3_SS_TNILNSO_7ScaleInE1ELSQ_1EEEEEENS4_6LayoutINS5_IJSB_SB_SB_EEENS5_IJNSA_ILi0EEESV_SV_EEEEENS5_IJNS4_10UnderscoreESY_SY_EEEEENS4_23SM90_TMA_LOAD_MULTICASTENS4_14ComposedLayoutINS4_7SwizzleILi1ELi4ELi3EEENS4_18smem_ptr_flag_bitsILi8EEENST_INS5_IJNSA_ILi8EEESH_EEENS5_IJSH_SB_EEEEEEEvNS4_8identityENS4_13SM90_TMA_LOADES1B_vS1C_EENS_8epilogue10collective6detail29Sm90TmaWarpSpecializedAdapterINS1G_15DefaultEpilogueISJ_SK_SK_NS1F_6thread17LinearCombinationISJ_Li1EffLNS1K_9ScaleType4KindE0ELNS_15FloatRoundStyleE2ESJ_EENS1_15EpilogueDefaultEEEEEvvEEEEvNT_6ParamsE)
        /*0008*/ 	.word	0x000000a8


	//----- nvinfo : EIATTR_FRAME_SIZE
	.align		4
.L_12:
        /*000c*/ 	.byte	0x04, 0x11
        /*000e*/ 	.short	(.L_14 - .L_13)
	.align		4
.L_13:
        /*0010*/ 	.word	index@(_ZN7cutlass13device_kernelINS_4gemm6kernel13GemmUniversalIN4cute5tupleIJiiiiEEENS1_10collective13CollectiveMmaINS1_37MainloopSm90TmaGmmaWarpSpecializedFP8ILi5ENS5_IJNS4_1CILi1EEENSA_ILi2EEESB_EEENS1_32KernelTmaWarpSpecializedPingpongEEENS5_IJNSA_ILi64EEESG_NSA_ILi32EEEEEENS_12float_e4m3_tENS5_IJlSB_lEEESJ_SK_NS4_8TiledMMAINS4_8MMA_AtomIJNS4_4SM904GMMA30MMA_64x64x32_F32E4M3E4M3_SS_TNILNSO_7ScaleInE1ELSQ_1EEEEEENS4_6LayoutINS5_IJSB_SB_SB_EEENS5_IJNSA_ILi0EEESV_SV_EEEEENS5_IJNS4_10UnderscoreESY_SY_EEEEENS4_23SM90_TMA_LOAD_MULTICASTENS4_14ComposedLayoutINS4_7SwizzleILi1ELi4ELi3EEENS4_18smem_ptr_flag_bitsILi8EEENST_INS5_IJNSA_ILi8EEESH_EEENS5_IJSH_SB_EEEEEEEvNS4_8identityENS4_13SM90_TMA_LOADES1B_vS1C_EENS_8epilogue10collective6detail29Sm90TmaWarpSpecializedAdapterINS1G_15DefaultEpilogueISJ_SK_SK_NS1F_6thread17LinearCombinationISJ_Li1EffLNS1K_9ScaleType4KindE0ELNS_15FloatRoundStyleE2ESJ_EENS1_15EpilogueDefaultEEEEEvvEEEEvNT_6ParamsE)
        /*0014*/ 	.word	0x00000000


	//----- nvinfo : EIATTR_MIN_STACK_SIZE
	.align		4
.L_14:
        /*0018*/ 	.byte	0x04, 0x12
        /*001a*/ 	.short	(.L_16 - .L_15)
	.align		4
.L_15:
        /*001c*/ 	.word	index@(_ZN7cutlass13device_kernelINS_4gemm6kernel13GemmUniversalIN4cute5tupleIJiiiiEEENS1_10collective13CollectiveMmaINS1_37MainloopSm90TmaGmmaWarpSpecializedFP8ILi5ENS5_IJNS4_1CILi1EEENSA_ILi2EEESB_EEENS1_32KernelTmaWarpSpecializedPingpongEEENS5_IJNSA_ILi64EEESG_NSA_ILi32EEEEEENS_12float_e4m3_tENS5_IJlSB_lEEESJ_SK_NS4_8TiledMMAINS4_8MMA_AtomIJNS4_4SM904GMMA30MMA_64x64x32_F32E4M3E4M3_SS_TNILNSO_7ScaleInE1ELSQ_1EEEEEENS4_6LayoutINS5_IJSB_SB_SB_EEENS5_IJNSA_ILi0EEESV_SV_EEEEENS5_IJNS4_10UnderscoreESY_SY_EEEEENS4_23SM90_TMA_LOAD_MULTICASTENS4_14ComposedLayoutINS4_7SwizzleILi1ELi4ELi3EEENS4_18smem_ptr_flag_bitsILi8EEENST_INS5_IJNSA_ILi8EEESH_EEENS5_IJSH_SB_EEEEEEEvNS4_8identityENS4_13SM90_TMA_LOADES1B_vS1C_EENS_8epilogue10collective6detail29Sm90TmaWarpSpecializedAdapterINS1G_15DefaultEpilogueISJ_SK_SK_NS1F_6thread17LinearCombinationISJ_Li1EffLNS1K_9ScaleType4KindE0ELNS_15FloatRoundStyleE2ESJ_EENS1_15EpilogueDefaultEEEEEvvEEEEvNT_6ParamsE)
        /*0020*/ 	.word	0x00000000
.L_16:


//--------------------- .nv.compat                --------------------------
	.section	.nv.compat,"",@"SHT_CUDA_COMPAT_INFO"
	.align	4
        /*0000*/ 	.byte	0x02, 0x09, 0x01, 0x00, 0x02, 0x02, 0x04, 0x00, 0x02, 0x05, 0x05, 0x00, 0x03, 0x07, 0x01, 0x01
        /*0010*/ 	.byte	0x02, 0x03, 0x01, 0x00, 0x02, 0x06, 0x01, 0x00, 0x04, 0x0b, 0x08, 0x00, 0x00, 0x00, 0x00, 0x00
        /*0020*/ 	.byte	0x00, 0x00, 0x00, 0x00


//--------------------- .nv.info._ZN7cutlass13device_kernelINS_4gemm6kernel13GemmUniversalIN4cute5tupleIJiiiiEEENS1_10collective13CollectiveMmaINS1_37MainloopSm90TmaGmmaWarpSpecializedFP8ILi5ENS5_IJNS4_1CILi1EEENSA_ILi2EEESB_EEENS1_32KernelTmaWarpSpecializedPingpongEEENS5_IJNSA_ILi64EEESG_NSA_ILi32EEEEEENS_12float_e4m3_tENS5_IJlSB_lEEESJ_SK_NS4_8TiledMMAINS4_8MMA_AtomIJNS4_4SM904GMMA30MMA_64x64x32_F32E4M3E4M3_SS_TNILNSO_7ScaleInE1ELSQ_1EEEEEENS4_6LayoutINS5_IJSB_SB_SB_EEENS5_IJNSA_ILi0EEESV_SV_EEEEENS5_IJNS4_10UnderscoreESY_SY_EEEEENS4_23SM90_TMA_LOAD_MULTICASTENS4_14ComposedLayoutINS4_7SwizzleILi1ELi4ELi3EEENS4_18smem_ptr_flag_bitsILi8EEENST_INS5_IJNSA_ILi8EEESH_EEENS5_IJSH_SB_EEEEEEEvNS4_8identityENS4_13SM90_TMA_LOADES1B_vS1C_EENS_8epilogue10collective6detail29Sm90TmaWarpSpecializedAdapterINS1G_15DefaultEpilogueISJ_SK_SK_NS1F_6thread17LinearCombinationISJ_Li1EffLNS1K_9ScaleType4KindE0ELNS_15FloatRoundStyleE2ESJ_EENS1_15EpilogueDefaultEEEEEvvEEEEvNT_6ParamsE --------------------------
	.section	.nv.info._ZN7cutlass13device_kernelINS_4gemm6kernel13GemmUniversalIN4cute5tupleIJiiiiEEENS1_10collective13CollectiveMmaINS1_37MainloopSm90TmaGmmaWarpSpecializedFP8ILi5ENS5_IJNS4_1CILi1EEENSA_ILi2EEESB_EEENS1_32KernelTmaWarpSpecializedPingpongEEENS5_IJNSA_ILi64EEESG_NSA_ILi32EEEEEENS_12float_e4m3_tENS5_IJlSB_lEEESJ_SK_NS4_8TiledMMAINS4_8MMA_AtomIJNS4_4SM904GMMA30MMA_64x64x32_F32E4M3E4M3_SS_TNILNSO_7ScaleInE1ELSQ_1EEEEEENS4_6LayoutINS5_IJSB_SB_SB_EEENS5_IJNSA_ILi0EEESV_SV_EEEEENS5_IJNS4_10UnderscoreESY_SY_EEEEENS4_23SM90_TMA_LOAD_MULTICASTENS4_14ComposedLayoutINS4_7SwizzleILi1ELi4ELi3EEENS4_18smem_ptr_flag_bitsILi8EEENST_INS5_IJNSA_ILi8EEESH_EEENS5_IJSH_SB_EEEEEEEvNS4_8identityENS4_13SM90_TMA_LOADES1B_vS1C_EENS_8epilogue10collective6detail29Sm90TmaWarpSpecializedAdapterINS1G_15DefaultEpilogueISJ_SK_SK_NS1F_6thread17LinearCombinationISJ_Li1EffLNS1K_9ScaleType4KindE0ELNS_15FloatRoundStyleE2ESJ_EENS1_15EpilogueDefaultEEEEEvvEEEEvNT_6ParamsE,"",@"SHT_CUDA_INFO"
	.sectionflags	@""
	.align	4


	//----- nvinfo : EIATTR_CUDA_API_VERSION
	.align		4
        /*0000*/ 	.byte	0x04, 0x37
        /*0002*/ 	.short	(.L_18 - .L_17)
.L_17:
        /*0004*/ 	.word	0x00000082


	//----- nvinfo : EIATTR_KPARAM_INFO
	.align		4
.L_18:
        /*0008*/ 	.byte	0x04, 0x17
        /*000a*/ 	.short	(.L_20 - .L_19)
.L_19:
        /*000c*/ 	.word	0x00000000
        /*0010*/ 	.short	0x0000
        /*0012*/ 	.short	0x0070
        /*0014*/ 	.byte	0x00, 0xf0, 0x01, 0x10


	//----- nvinfo : EIATTR_SPARSE_MMA_MASK
	.align		4
.L_20:
        /*0018*/ 	.byte	0x03, 0x50
        /*001a*/ 	.short	0x0000


	//----- nvinfo : EIATTR_MAXREG_COUNT
	.align		4
        /*001c*/ 	.byte	0x03, 0x1b
        /*001e*/ 	.short	0x00a8


	//----- nvinfo : EIATTR_NUM_BARRIERS
	.align		4
        /*0020*/ 	.byte	0x02, 0x4c
        /*0022*/ 	.byte	0x01
	.zero		1


	//----- nvinfo : EIATTR_MERCURY_ISA_VERSION
	.align		4
        /*0024*/ 	.byte	0x03, 0x5f
        /*0026*/ 	.short	0x0101


	//----- nvinfo : EIATTR_INT_WARP_WIDE_INSTR_OFFSETS
	.align		4
        /*0028*/ 	.byte	0x04, 0x31
        /*002a*/ 	.short	(.L_22 - .L_21)


	//   ....[0]....
.L_21:
        /*002c*/ 	.word	0x000004f0


	//   ....[1]....
        /*0030*/ 	.word	0x00000530


	//   ....[2]....
        /*0034*/ 	.word	0x00000660


	//   ....[3]....
        /*0038*/ 	.word	0x00000690


	//   ....[4]....
        /*003c*/ 	.word	0x000006a0


	//   ....[5]....
        /*0040*/ 	.word	0x000006b0


	//   ....[6]....
        /*0044*/ 	.word	0x00000730


	//   ....[7]....
        /*0048*/ 	.word	0x00000780


	//   ....[8]....
        /*004c*/ 	.word	0x00002670


	//----- nvinfo : EIATTR_COOP_GROUP_MASK_REGIDS
	.align		4
.L_22:
        /*0050*/ 	.byte	0x04, 0x29
        /*0052*/ 	.short	(.L_24 - .L_23)


	//   ....[0]....
.L_23:
        /*0054*/ 	.word	0xffffffff


	//   ....[1]....
        /*0058*/ 	.word	0xffffffff


	//   ....[2]....
        /*005c*/ 	.word	0xffffffff


	//   ....[3]....
        /*0060*/ 	.word	0xffffffff


	//   ....[4]....
        /*0064*/ 	.word	0xffffffff


	//   ....[5]....
        /*0068*/ 	.word	0xffffffff


	//   ....[6]....
        /*006c*/ 	.word	0xffffffff


	//----- nvinfo : EIATTR_COOP_GROUP_INSTR_OFFSETS
	.align		4
.L_24:
        /*0070*/ 	.byte	0x04, 0x28
        /*0072*/ 	.short	(.L_26 - .L_25)


	//   ....[0]....
.L_25:
        /*0074*/ 	.word	0x00000060


	//   ....[1]....
        /*0078*/ 	.word	0x00000070


	//   ....[2]....
        /*007c*/ 	.word	0x00000130


	//   ....[3]....
        /*0080*/ 	.word	0x000002f0


	//   ....[4]....
        /*0084*/ 	.word	0x00000330


	//   ....[5]....
        /*0088*/ 	.word	0x000003b0


	//   ....[6]....
        /*008c*/ 	.word	0x000008f0


	//----- nvinfo : EIATTR_REG_RECONFIG
	.align		4
.L_26:
        /*0090*/ 	.byte	0x01, 0x54
	.zero		2


	//----- nvinfo : EIATTR_MBARRIER_INSTR_OFFSETS
	.align		4
        /*0094*/ 	.byte	0x04, 0x39
        /*0096*/ 	.short	(.L_28 - .L_27)


	//   ....[0]....
.L_27:
        /*0098*/ 	.word	0x00000240
        /*009c*/ 	.word	0x000000ff
        /*00a0*/ 	.word	0x00000000
        /*00a4*/ 	.short	0x0100
        /*00a6*/ 	.byte	0x08
	.zero		1


	//   ....[1]....
        /*00a8*/ 	.word	0x00000250
        /*00ac*/ 	.word	0x000000ff
        /*00b0*/ 	.word	0x00000028
        /*00b4*/ 	.short	0x0100
        /*00b6*/ 	.byte	0x08
	.zero		1


	//   ....[2]....
        /*00b8*/ 	.word	0x00000260
        /*00bc*/ 	.word	0x000000ff
        /*00c0*/ 	.word	0x00000008
        /*00c4*/ 	.short	0x0100
        /*00c6*/ 	.byte	0x08
	.zero		1


	//   ....[3]....
        /*00c8*/ 	.word	0x00000270
        /*00cc*/ 	.word	0x000000ff
        /*00d0*/ 	.word	0x00000030
        /*00d4*/ 	.short	0x0100
        /*00d6*/ 	.byte	0x08
	.zero		1


	//   ....[4]....
        /*00d8*/ 	.word	0x00000280
        /*00dc*/ 	.word	0x000000ff
        /*00e0*/ 	.word	0x00000010
        /*00e4*/ 	.short	0x0100
        /*00e6*/ 	.byte	0x08
	.zero		1


	//   ....[5]....
        /*00e8*/ 	.word	0x00000290
        /*00ec*/ 	.word	0x000000ff
        /*00f0*/ 	.word	0x00000038
        /*00f4*/ 	.short	0x0100
        /*00f6*/ 	.byte	0x08
	.zero		1


	//   ....[6]....
        /*00f8*/ 	.word	0x000002a0
        /*00fc*/ 	.word	0x000000ff
        /*0100*/ 	.word	0x00000018
        /*0104*/ 	.short	0x0100
        /*0106*/ 	.byte	0x08
	.zero		1


	//   ....[7]....
        /*0108*/ 	.word	0x000002b0
        /*010c*/ 	.word	0x000000ff
        /*0110*/ 	.word	0x00000040
        /*0114*/ 	.short	0x0100
        /*0116*/ 	.byte	0x08
	.zero		1


	//   ....[8]....
        /*0118*/ 	.word	0x000002c0
        /*011c*/ 	.word	0x000000ff
        /*0120*/ 	.word	0x00000020
        /*0124*/ 	.short	0x0100
        /*0126*/ 	.byte	0x08
	.zero		1


	//   ....[9]....
        /*0128*/ 	.word	0x000002d0
        /*012c*/ 	.word	0x000000ff
        /*0130*/ 	.word	0x00000048
        /*0134*/ 	.short	0x0100
        /*0136*/ 	.byte	0x08
	.zero		1


	//   ....[10]....
        /*0138*/ 	.word	0x000007b0
        /*013c*/ 	.word	0x000000ff
        /*0140*/ 	.word	0x00000080
        /*0144*/ 	.short	0x0100
        /*0146*/ 	.byte	0x08
	.zero		1


	//   ....[11]....
        /*0148*/ 	.word	0x00000840
        /*014c*/ 	.word	0x000000ff
        /*0150*/ 	.word	0x00000088
        /*0154*/ 	.short	0x0100
        /*0156*/ 	.byte	0x08
	.zero		1


	//   ....[12]....
        /*0158*/ 	.word	0x00000870
        /*015c*/ 	.word	0x000000ff
        /*0160*/ 	.word	0x00000060
        /*0164*/ 	.short	0x0100
        /*0166*/ 	.byte	0x09
	.zero		1


	//   ....[13]....
        /*0168*/ 	.word	0x00000880
        /*016c*/ 	.word	0x000000ff
        /*0170*/ 	.word	0x00000068
        /*0174*/ 	.short	0x0100
        /*0176*/ 	.byte	0x09
	.zero		1


	//   ....[14]....
        /*0178*/ 	.word	0x00000890
        /*017c*/ 	.word	0x000000ff
        /*0180*/ 	.word	0x00000070
        /*0184*/ 	.short	0x0100
        /*0186*/ 	.byte	0x09
	.zero		1


	//   ....[15]....
        /*0188*/ 	.word	0x000008a0
        /*018c*/ 	.word	0x000000ff
        /*0190*/ 	.word	0x00000078
        /*0194*/ 	.short	0x0100
        /*0196*/ 	.byte	0x09
	.zero		1


	//   ....[16]....
        /*0198*/ 	.word	0x00001680
        /*019c*/ 	.word	0x000000ff
        /*01a0*/ 	.word	0xfffffff8
        /*01a4*/ 	.short	0x010a
        /*01a6*/ 	.byte	0x0f
	.zero		1


	//   ....[17]....
        /*01a8*/ 	.word	0x00001960
        /*01ac*/ 	.word	0x000000ff
        /*01b0*/ 	.word	0x00000000
        /*01b4*/ 	.short	0x010a
        /*01b6*/ 	.byte	0x06
	.zero		1


	//   ....[18]....
        /*01b8*/ 	.word	0x000019a0
        /*01bc*/ 	.word	0x000000ff
        /*01c0*/ 	.word	0x00000000
        /*01c4*/ 	.short	0x010a
        /*01c6*/ 	.byte	0x06
	.zero		1


	//   ....[19]....
        /*01c8*/ 	.word	0x00001ed0
        /*01cc*/ 	.word	0x000000ff
        /*01d0*/ 	.word	0x00000000
        /*01d4*/ 	.short	0x010a
        /*01d6*/ 	.byte	0x09
	.zero		1


	//   ....[20]....
        /*01d8*/ 	.word	0x00001f10
        /*01dc*/ 	.word	0x000000ff
        /*01e0*/ 	.word	0x00000000
        /*01e4*/ 	.short	0x010a
        /*01e6*/ 	.byte	0x09
	.zero		1


	//   ....[21]....
        /*01e8*/ 	.word	0x000022a0
        /*01ec*/ 	.word	0x00000013
        /*01f0*/ 	.word	0x00000000
        /*01f4*/ 	.short	0x0101
        /*01f6*/ 	.byte	0x3f
	.zero		1


	//   ....[22]....
        /*01f8*/ 	.word	0x00002610
        /*01fc*/ 	.word	0x0000000f
        /*0200*/ 	.word	0x00000000
        /*0204*/ 	.short	0x0101
        /*0206*/ 	.byte	0x17
	.zero		1


	//   ....[23]....
        /*0208*/ 	.word	0x00002720
        /*020c*/ 	.word	0x0000000f
        /*0210*/ 	.word	0x00000000
        /*0214*/ 	.short	0x0101
        /*0216*/ 	.byte	0x3f
	.zero		1


	//   ....[24]....
        /*0218*/ 	.word	0x000027d0
        /*021c*/ 	.word	0x000000ff
        /*0220*/ 	.word	0x00000008
        /*0224*/ 	.short	0x010a
        /*0226*/ 	.byte	0x0f
	.zero		1


	//   ....[25]....
        /*0228*/ 	.word	0x00005030
        /*022c*/ 	.word	0x00000004
        /*0230*/ 	.word	0x00000000
        /*0234*/ 	.short	0x0101
        /*0236*/ 	.byte	0x17
	.zero		1


	//   ....[26]....
        /*0238*/ 	.word	0x00005950
        /*023c*/ 	.word	0x00000013
        /*0240*/ 	.word	0x00000028
        /*0244*/ 	.short	0x010a
        /*0246*/ 	.byte	0x3f
	.zero		1


	//   ....[27]....
        /*0248*/ 	.word	0x00005cd0
        /*024c*/ 	.word	0x0000000a
        /*0250*/ 	.word	0x00000088
        /*0254*/ 	.short	0x0101
        /*0256*/ 	.byte	0x3f
	.zero		1


	//   ....[28]....
        /*0258*/ 	.word	0x00006430
        /*025c*/ 	.word	0x00000005
        /*0260*/ 	.word	0x00000000
        /*0264*/ 	.short	0x010a
        /*0266*/ 	.byte	0x3f
	.zero		1


	//   ....[29]....
        /*0268*/ 	.word	0x000064b0
        /*026c*/ 	.word	0x00000007
        /*0270*/ 	.word	0x00000000
        /*0274*/ 	.short	0x010a
        /*0276*/ 	.byte	0x3f
	.zero		1


	//   ....[30]....
        /*0278*/ 	.word	0x00006540
        /*027c*/ 	.word	0x00000008
        /*0280*/ 	.word	0x00000000
        /*0284*/ 	.short	0x010a
        /*0286*/ 	.byte	0x3f
	.zero		1


	//   ....[31]....
        /*0288*/ 	.word	0x000065d0
        /*028c*/ 	.word	0x0000000b
        /*0290*/ 	.word	0x00000000
        /*0294*/ 	.short	0x010a
        /*0296*/ 	.byte	0x3f
	.zero		1


	//   ....[32]....
        /*0298*/ 	.word	0x00006660
        /*029c*/ 	.word	0x00000003
        /*02a0*/ 	.word	0x00000000
        /*02a4*/ 	.short	0x010a
        /*02a6*/ 	.byte	0x3f
	.zero		1


	//   ....[33]....
        /*02a8*/ 	.word	0x000066d0
        /*02ac*/ 	.word	0x0000000f
        /*02b0*/ 	.word	0xfffffff8
        /*02b4*/ 	.short	0x010a
        /*02b6*/ 	.byte	0x3f
	.zero		1


	//   ....[34]....
        /*02b8*/ 	.word	0x00006730
        /*02bc*/ 	.word	0x0000000f
        /*02c0*/ 	.word	0x00000000
        /*02c4*/ 	.short	0x010a
        /*02c6*/ 	.byte	0x3f
	.zero		1


	//   ....[35]....
        /*02c8*/ 	.word	0x00006790
        /*02cc*/ 	.word	0x00000013
        /*02d0*/ 	.word	0x00000000
        /*02d4*/ 	.short	0x010a
        /*02d6*/ 	.byte	0x3f
	.zero		1


	//   ....[36]....
        /*02d8*/ 	.word	0x000067f0
        /*02dc*/ 	.word	0x0000000f
        /*02e0*/ 	.word	0x00000008
        /*02e4*/ 	.short	0x010a
        /*02e6*/ 	.byte	0x3f
	.zero		1


	//   ....[37]....
        /*02e8*/ 	.word	0x000068c0
        /*02ec*/ 	.word	0x00000013
        /*02f0*/ 	.word	0x00000028
        /*02f4*/ 	.short	0x010a
        /*02f6*/ 	.byte	0x3f
	.zero		1


	//   ....[38]....
        /*02f8*/ 	.word	0x000069a0
        /*02fc*/ 	.word	0x00000005
        /*0300*/ 	.word	0x00000000
        /*0304*/ 	.short	0x010a
        /*0306*/ 	.byte	0x3f
	.zero		1


	//   ....[39]....
        /*0308*/ 	.word	0x000069f0
        /*030c*/ 	.word	0x00000007
        /*0310*/ 	.word	0x00000000
        /*0314*/ 	.short	0x010a
        /*0316*/ 	.byte	0x3f
	.zero		1


	//   ....[40]....
        /*0318*/ 	.word	0x00006a40
        /*031c*/ 	.word	0x00000008
        /*0320*/ 	.word	0x00000000
        /*0324*/ 	.short	0x010a
        /*0326*/ 	.byte	0x3f
	.zero		1


	//   ....[41]....
        /*0328*/ 	.word	0x00006a90
        /*032c*/ 	.word	0x0000000b
        /*0330*/ 	.word	0x00000000
        /*0334*/ 	.short	0x010a
        /*0336*/ 	.byte	0x3f
	.zero		1


	//----- nvinfo : EIATTR_NUM_MBARRIERS
	.align		4
.L_28:
        /*0338*/ 	.byte	0x03, 0x38
        /*033a*/ 	.short	0x0010


	//----- nvinfo : EIATTR_EXIT_INSTR_OFFSETS
	.align		4
        /*033c*/ 	.byte	0x04, 0x1c
        /*033e*/ 	.short	(.L_30 - .L_29)


	//   ....[0]....
.L_29:
        /*0340*/ 	.word	0x00001340


	//   ....[1]....
        /*0344*/ 	.word	0x000013a0


	//   ....[2]....
        /*0348*/ 	.word	0x00005640


	//   ....[3]....
        /*034c*/ 	.word	0x00005670


	//   ....[4]....
        /*0350*/ 	.word	0x000066b0


	//----- nvinfo : EIATTR_MAX_THREADS
	.align		4
.L_30:
        /*0354*/ 	.byte	0x04, 0x05
        /*0356*/ 	.short	(.L_32 - .L_31)
.L_31:
        /*0358*/ 	.word	0x00000180
        /*035c*/ 	.word	0x00000001
        /*0360*/ 	.word	0x00000001


	//----- nvinfo : EIATTR_CRS_STACK_SIZE
	.align		4
.L_32:
        /*0364*/ 	.byte	0x04, 0x1e
        /*0366*/ 	.short	(.L_34 - .L_33)
.L_33:
        /*0368*/ 	.word	0x00000000


	//----- nvinfo : EIATTR_CBANK_PARAM_SIZE
	.align		4
.L_34:
        /*036c*/ 	.byte	0x03, 0x19
        /*036e*/ 	.short	0x0470


	//----- nvinfo : EIATTR_PARAM_CBANK
	.align		4
        /*0370*/ 	.byte	0x04, 0x0a
        /*0372*/ 	.short	(.L_36 - .L_35)
	.align		4
.L_35:
        /*0374*/ 	.word	index@(.nv.constant0._ZN7cutlass13device_kernelINS_4gemm6kernel13GemmUniversalIN4cute5tupleIJiiiiEEENS1_10collective13CollectiveMmaINS1_37MainloopSm90TmaGmmaWarpSpecializedFP8ILi5ENS5_IJNS4_1CILi1EEENSA_ILi2EEESB_EEENS1_32KernelTmaWarpSpecializedPingpongEEENS5_IJNSA_ILi64EEESG_NSA_ILi32EEEEEENS_12float_e4m3_tENS5_IJlSB_lEEESJ_SK_NS4_8TiledMMAINS4_8MMA_AtomIJNS4_4SM904GMMA30MMA_64x64x32_F32E4M3E4M3_SS_TNILNSO_7ScaleInE1ELSQ_1EEEEEENS4_6LayoutINS5_IJSB_SB_SB_EEENS5_IJNSA_ILi0EEESV_SV_EEEEENS5_IJNS4_10UnderscoreESY_SY_EEEEENS4_23SM90_TMA_LOAD_MULTICASTENS4_14ComposedLayoutINS4_7SwizzleILi1ELi4ELi3EEENS4_18smem_ptr_flag_bitsILi8EEENST_INS5_IJNSA_ILi8EEESH_EEENS5_IJSH_SB_EEEEEEEvNS4_8identityENS4_13SM90_TMA_LOADES1B_vS1C_EENS_8epilogue10collective6detail29Sm90TmaWarpSpecializedAdapterINS1G_15DefaultEpilogueISJ_SK_SK_NS1F_6thread17LinearCombinationISJ_Li1EffLNS1K_9ScaleType4KindE0ELNS_15FloatRoundStyleE2ESJ_EENS1_15EpilogueDefaultEEEEEvvEEEEvNT_6ParamsE)
        /*0378*/ 	.short	0x0210
        /*037a*/ 	.short	0x0470


	//----- nvinfo : EIATTR_SW_WAR
	.align		4
.L_36:
        /*037c*/ 	.byte	0x04, 0x36
        /*037e*/ 	.short	(.L_38 - .L_37)
.L_37:
        /*0380*/ 	.word	0x00000008
.L_38:


//--------------------- .nv.callgraph             --------------------------
	.section	.nv.callgraph,"",@"SHT_CUDA_CALLGRAPH"
	.align	4
	.sectionentsize	8
	.align		4
        /*0000*/ 	.word	0x00000000
	.align		4
        /*0004*/ 	.word	0xffffffff
	.align		4
        /*0008*/ 	.word	0x00000000
	.align		4
        /*000c*/ 	.word	0xfffffffe
	.align		4
        /*0010*/ 	.word	0x00000000
	.align		4
        /*0014*/ 	.word	0xfffffffd
	.align		4
        /*0018*/ 	.word	0x00000000
	.align		4
        /*001c*/ 	.word	0xfffffffc


//--------------------- .nv.constant4             --------------------------
	.section	.nv.constant4,"a",@progbits
	.align	8
	.align		8
.nv.constant4:
        /*0000*/ 	.dword	_ZN39_INTERNAL_8e600fdb_4_k_cu_7577d9e7_32604cuda3std3__45__cpo5beginE
	.align		8
        /*0008*/ 	.dword	_ZN39_INTERNAL_8e600fdb_4_k_cu_7577d9e7_32604cuda3std3__45__cpo3endE
	.align		8
        /*0010*/ 	.dword	_ZN39_INTERNAL_8e600fdb_4_k_cu_7577d9e7_32604cuda3std3__45__cpo6cbeginE
	.align		8
        /*0018*/ 	.dword	_ZN39_INTERNAL_8e600fdb_4_k_cu_7577d9e7_32604cuda3std3__45__cpo4cendE
	.align		8
        /*0020*/ 	.dword	_ZN39_INTERNAL_8e600fdb_4_k_cu_7577d9e7_32604cuda3std3__441_GLOBAL__N__8e600fdb_4_k_cu_7577d9e7_32606ignoreE
	.align		8
        /*0028*/ 	.dword	_ZN39_INTERNAL_8e600fdb_4_k_cu_7577d9e7_32604cuda3std3__419piecewise_constructE
	.align		8
        /*0030*/ 	.dword	_ZN39_INTERNAL_8e600fdb_4_k_cu_7577d9e7_32604cuda3std3__48in_placeE
	.align		8
        /*0038*/ 	.dword	_ZN39_INTERNAL_8e600fdb_4_k_cu_7577d9e7_32604cuda3std6ranges3__45__cpo4swapE
	.align		8
        /*0040*/ 	.dword	_ZN39_INTERNAL_8e600fdb_4_k_cu_7577d9e7_32604cuda3std6ranges3__45__cpo9iter_moveE
	.align		8
        /*0048*/ 	.dword	_ZN39_INTERNAL_8e600fdb_4_k_cu_7577d9e7_32604cute7productE
	.align		8
        /*0050*/ 	.dword	_ZN39_INTERNAL_8e600fdb_4_k_cu_7577d9e7_32604cute1_E


//--------------------- .text._ZN7cutlass13device_kernelINS_4gemm6kernel13GemmUniversalIN4cute5tupleIJiiiiEEENS1_10collective13CollectiveMmaINS1_37MainloopSm90TmaGmmaWarpSpecializedFP8ILi5ENS5_IJNS4_1CILi1EEENSA_ILi2EEESB_EEENS1_32KernelTmaWarpSpecializedPingpongEEENS5_IJNSA_ILi64EEESG_NSA_ILi32EEEEEENS_12float_e4m3_tENS5_IJlSB_lEEESJ_SK_NS4_8TiledMMAINS4_8MMA_AtomIJNS4_4SM904GMMA30MMA_64x64x32_F32E4M3E4M3_SS_TNILNSO_7ScaleInE1ELSQ_1EEEEEENS4_6LayoutINS5_IJSB_SB_SB_EEENS5_IJNSA_ILi0EEESV_SV_EEEEENS5_IJNS4_10UnderscoreESY_SY_EEEEENS4_23SM90_TMA_LOAD_MULTICASTENS4_14ComposedLayoutINS4_7SwizzleILi1ELi4ELi3EEENS4_18smem_ptr_flag_bitsILi8EEENST_INS5_IJNSA_ILi8EEESH_EEENS5_IJSH_SB_EEEEEEEvNS4_8identityENS4_13SM90_TMA_LOADES1B_vS1C_EENS_8epilogue10collective6detail29Sm90TmaWarpSpecializedAdapterINS1G_15DefaultEpilogueISJ_SK_SK_NS1F_6thread17LinearCombinationISJ_Li1EffLNS1K_9ScaleType4KindE0ELNS_15FloatRoundStyleE2ESJ_EENS1_15EpilogueDefaultEEEEEvvEEEEvNT_6ParamsE --------------------------
	.section	.text._ZN7cutlass13device_kernelINS_4gemm6kernel13GemmUniversalIN4cute5tupleIJiiiiEEENS1_10collective13CollectiveMmaINS1_37MainloopSm90TmaGmmaWarpSpecializedFP8ILi5ENS5_IJNS4_1CILi1EEENSA_ILi2EEESB_EEENS1_32KernelTmaWarpSpecializedPingpongEEENS5_IJNSA_ILi64EEESG_NSA_ILi32EEEEEENS_12float_e4m3_tENS5_IJlSB_lEEESJ_SK_NS4_8TiledMMAINS4_8MMA_AtomIJNS4_4SM904GMMA30MMA_64x64x32_F32E4M3E4M3_SS_TNILNSO_7ScaleInE1ELSQ_1EEEEEENS4_6LayoutINS5_IJSB_SB_SB_EEENS5_IJNSA_ILi0EEESV_SV_EEEEENS5_IJNS4_10UnderscoreESY_SY_EEEEENS4_23SM90_TMA_LOAD_MULTICASTENS4_14ComposedLayoutINS4_7SwizzleILi1ELi4ELi3EEENS4_18smem_ptr_flag_bitsILi8EEENST_INS5_IJNSA_ILi8EEESH_EEENS5_IJSH_SB_EEEEEEEvNS4_8identityENS4_13SM90_TMA_LOADES1B_vS1C_EENS_8epilogue10collective6detail29Sm90TmaWarpSpecializedAdapterINS1G_15DefaultEpilogueISJ_SK_SK_NS1F_6thread17LinearCombinationISJ_Li1EffLNS1K_9ScaleType4KindE0ELNS_15FloatRoundStyleE2ESJ_EENS1_15EpilogueDefaultEEEEEvvEEEEvNT_6ParamsE,"ax",@progbits
	.align	128
.text._ZN7cutlass13device_kernelINS_4gemm6kernel13GemmUniversalIN4cute5tupleIJiiiiEEENS1_10collective13CollectiveMmaINS1_37MainloopSm90TmaGmmaWarpSpecializedFP8ILi5ENS5_IJNS4_1CILi1EEENSA_ILi2EEESB_EEENS1_32KernelTmaWarpSpecializedPingpongEEENS5_IJNSA_ILi64EEESG_NSA_ILi32EEEEEENS_12float_e4m3_tENS5_IJlSB_lEEESJ_SK_NS4_8TiledMMAINS4_8MMA_AtomIJNS4_4SM904GMMA30MMA_64x64x32_F32E4M3E4M3_SS_TNILNSO_7ScaleInE1ELSQ_1EEEEEENS4_6LayoutINS5_IJSB_SB_SB_EEENS5_IJNSA_ILi0EEESV_SV_EEEEENS5_IJNS4_10UnderscoreESY_SY_EEEEENS4_23SM90_TMA_LOAD_MULTICASTENS4_14ComposedLayoutINS4_7SwizzleILi1ELi4ELi3EEENS4_18smem_ptr_flag_bitsILi8EEENST_INS5_IJNSA_ILi8EEESH_EEENS5_IJSH_SB_EEEEEEEvNS4_8identityENS4_13SM90_TMA_LOADES1B_vS1C_EENS_8epilogue10collective6detail29Sm90TmaWarpSpecializedAdapterINS1G_15DefaultEpilogueISJ_SK_SK_NS1F_6thread17LinearCombinationISJ_Li1EffLNS1K_9ScaleType4KindE0ELNS_15FloatRoundStyleE2ESJ_EENS1_15EpilogueDefaultEEEEEvvEEEEvNT_6ParamsE:
        .type           _ZN7cutlass13device_kernelINS_4gemm6kernel13GemmUniversalIN4cute5tupleIJiiiiEEENS1_10collective13CollectiveMmaINS1_37MainloopSm90TmaGmmaWarpSpecializedFP8ILi5ENS5_IJNS4_1CILi1EEENSA_ILi2EEESB_EEENS1_32KernelTmaWarpSpecializedPingpongEEENS5_IJNSA_ILi64EEESG_NSA_ILi32EEEEEENS_12float_e4m3_tENS5_IJlSB_lEEESJ_SK_NS4_8TiledMMAINS4_8MMA_AtomIJNS4_4SM904GMMA30MMA_64x64x32_F32E4M3E4M3_SS_TNILNSO_7ScaleInE1ELSQ_1EEEEEENS4_6LayoutINS5_IJSB_SB_SB_EEENS5_IJNSA_ILi0EEESV_SV_EEEEENS5_IJNS4_10UnderscoreESY_SY_EEEEENS4_23SM90_TMA_LOAD_MULTICASTENS4_14ComposedLayoutINS4_7SwizzleILi1ELi4ELi3EEENS4_18smem_ptr_flag_bitsILi8EEENST_INS5_IJNSA_ILi8EEESH_EEENS5_IJSH_SB_EEEEEEEvNS4_8identityENS4_13SM90_TMA_LOADES1B_vS1C_EENS_8epilogue10collective6detail29Sm90TmaWarpSpecializedAdapterINS1G_15DefaultEpilogueISJ_SK_SK_NS1F_6thread17LinearCombinationISJ_Li1EffLNS1K_9ScaleType4KindE0ELNS_15FloatRoundStyleE2ESJ_EENS1_15EpilogueDefaultEEEEEvvEEEEvNT_6ParamsE,@function
        .size           _ZN7cutlass13device_kernelINS_4gemm6kernel13GemmUniversalIN4cute5tupleIJiiiiEEENS1_10collective13CollectiveMmaINS1_37MainloopSm90TmaGmmaWarpSpecializedFP8ILi5ENS5_IJNS4_1CILi1EEENSA_ILi2EEESB_EEENS1_32KernelTmaWarpSpecializedPingpongEEENS5_IJNSA_ILi64EEESG_NSA_ILi32EEEEEENS_12float_e4m3_tENS5_IJlSB_lEEESJ_SK_NS4_8TiledMMAINS4_8MMA_AtomIJNS4_4SM904GMMA30MMA_64x64x32_F32E4M3E4M3_SS_TNILNSO_7ScaleInE1ELSQ_1EEEEEENS4_6LayoutINS5_IJSB_SB_SB_EEENS5_IJNSA_ILi0EEESV_SV_EEEEENS5_IJNS4_10UnderscoreESY_SY_EEEEENS4_23SM90_TMA_LOAD_MULTICASTENS4_14ComposedLayoutINS4_7SwizzleILi1ELi4ELi3EEENS4_18smem_ptr_flag_bitsILi8EEENST_INS5_IJNSA_ILi8EEESH_EEENS5_IJSH_SB_EEEEEEEvNS4_8identityENS4_13SM90_TMA_LOADES1B_vS1C_EENS_8epilogue10collective6detail29Sm90TmaWarpSpecializedAdapterINS1G_15DefaultEpilogueISJ_SK_SK_NS1F_6thread17LinearCombinationISJ_Li1EffLNS1K_9ScaleType4KindE0ELNS_15FloatRoundStyleE2ESJ_EENS1_15EpilogueDefaultEEEEEvvEEEEvNT_6ParamsE,(.L_x_146 - _ZN7cutlass13device_kernelINS_4gemm6kernel13GemmUniversalIN4cute5tupleIJiiiiEEENS1_10collective13CollectiveMmaINS1_37MainloopSm90TmaGmmaWarpSpecializedFP8ILi5ENS5_IJNS4_1CILi1EEENSA_ILi2EEESB_EEENS1_32KernelTmaWarpSpecializedPingpongEEENS5_IJNSA_ILi64EEESG_NSA_ILi32EEEEEENS_12float_e4m3_tENS5_IJlSB_lEEESJ_SK_NS4_8TiledMMAINS4_8MMA_AtomIJNS4_4SM904GMMA30MMA_64x64x32_F32E4M3E4M3_SS_TNILNSO_7ScaleInE1ELSQ_1EEEEEENS4_6LayoutINS5_IJSB_SB_SB_EEENS5_IJNSA_ILi0EEESV_SV_EEEEENS5_IJNS4_10UnderscoreESY_SY_EEEEENS4_23SM90_TMA_LOAD_MULTICASTENS4_14ComposedLayoutINS4_7SwizzleILi1ELi4ELi3EEENS4_18smem_ptr_flag_bitsILi8EEENST_INS5_IJNSA_ILi8EEESH_EEENS5_IJSH_SB_EEEEEEEvNS4_8identityENS4_13SM90_TMA_LOADES1B_vS1C_EENS_8epilogue10collective6detail29Sm90TmaWarpSpecializedAdapterINS1G_15DefaultEpilogueISJ_SK_SK_NS1F_6thread17LinearCombinationISJ_Li1EffLNS1K_9ScaleType4KindE0ELNS_15FloatRoundStyleE2ESJ_EENS1_15EpilogueDefaultEEEEEvvEEEEvNT_6ParamsE)
        .other          _ZN7cutlass13device_kernelINS_4gemm6kernel13GemmUniversalIN4cute5tupleIJiiiiEEENS1_10collective13CollectiveMmaINS1_37MainloopSm90TmaGmmaWarpSpecializedFP8ILi5ENS5_IJNS4_1CILi1EEENSA_ILi2EEESB_EEENS1_32KernelTmaWarpSpecializedPingpongEEENS5_IJNSA_ILi64EEESG_NSA_ILi32EEEEEENS_12float_e4m3_tENS5_IJlSB_lEEESJ_SK_NS4_8TiledMMAINS4_8MMA_AtomIJNS4_4SM904GMMA30MMA_64x64x32_F32E4M3E4M3_SS_TNILNSO_7ScaleInE1ELSQ_1EEEEEENS4_6LayoutINS5_IJSB_SB_SB_EEENS5_IJNSA_ILi0EEESV_SV_EEEEENS5_IJNS4_10UnderscoreESY_SY_EEEEENS4_23SM90_TMA_LOAD_MULTICASTENS4_14ComposedLayoutINS4_7SwizzleILi1ELi4ELi3EEENS4_18smem_ptr_flag_bitsILi8EEENST_INS5_IJNSA_ILi8EEESH_EEENS5_IJSH_SB_EEEEEEEvNS4_8identityENS4_13SM90_TMA_LOADES1B_vS1C_EENS_8epilogue10collective6detail29Sm90TmaWarpSpecializedAdapterINS1G_15DefaultEpilogueISJ_SK_SK_NS1F_6thread17LinearCombinationISJ_Li1EffLNS1K_9ScaleType4KindE0ELNS_15FloatRoundStyleE2ESJ_EENS1_15EpilogueDefaultEEEEEvvEEEEvNT_6ParamsE,@"STO_CUDA_ENTRY STV_DEFAULT"
_ZN7cutlass13device_kernelINS_4gemm6kernel13GemmUniversalIN4cute5tupleIJiiiiEEENS1_10collective13CollectiveMmaINS1_37MainloopSm90TmaGmmaWarpSpecializedFP8ILi5ENS5_IJNS4_1CILi1EEENSA_ILi2EEESB_EEENS1_32KernelTmaWarpSpecializedPingpongEEENS5_IJNSA_ILi64EEESG_NSA_ILi32EEEEEENS_12float_e4m3_tENS5_IJlSB_lEEESJ_SK_NS4_8TiledMMAINS4_8MMA_AtomIJNS4_4SM904GMMA30MMA_64x64x32_F32E4M3E4M3_SS_TNILNSO_7ScaleInE1ELSQ_1EEEEEENS4_6LayoutINS5_IJSB_SB_SB_EEENS5_IJNSA_ILi0EEESV_SV_EEEEENS5_IJNS4_10UnderscoreESY_SY_EEEEENS4_23SM90_TMA_LOAD_MULTICASTENS4_14ComposedLayoutINS4_7SwizzleILi1ELi4ELi3EEENS4_18smem_ptr_flag_bitsILi8EEENST_INS5_IJNSA_ILi8EEESH_EEENS5_IJSH_SB_EEEEEEEvNS4_8identityENS4_13SM90_TMA_LOADES1B_vS1C_EENS_8epilogue10collective6detail29Sm90TmaWarpSpecializedAdapterINS1G_15DefaultEpilogueISJ_SK_SK_NS1F_6thread17LinearCombinationISJ_Li1EffLNS1K_9ScaleType4KindE0ELNS_15FloatRoundStyleE2ESJ_EENS1_15EpilogueDefaultEEEEEvvEEEEvNT_6ParamsE:
[----:B------:R-:W-:Y:S01]  /*0000*/  LDC R1, c[0x0][0x28] ;  /* 0x00000a00ff017b82 */ /* 0x000fe20000000800 */
[----:B------:R-:W0:Y:S01]  /*0010*/  S2R R11, SR_TID.X ;  /* 0x00000000000b7919 */ /* 0x000e220000002100 */
[----:B------:R-:W-:Y:S01]  /*0020*/  ELECT P0, URZ, PT ;  /* 0x00000000003f782f */ /* 0x000fe20003800000 */
[----:B------:R-:W-:Y:S01]  /*0030*/  BSSY B0, `(.L_x_0) ;  /* 0x000000f000007945 */ /* 0x000fe20003800000 */
[--C-:B0-----:R-:W-:Y:S02]  /*0040*/  SHF.R.U32.HI R0, RZ, 0x5, R11.reuse ;  /* 0x00000005ff007819 */ /* 0x101fe4000001160b */
[----:B------:R-:W-:-:S03]  /*0050*/  SHF.R.U32.HI R5, RZ, 0x7, R11 ;  /* 0x00000007ff057819 */ /* 0x000fc6000001160b */
[----:B------:R-:W0:Y:S04]  /*0060*/  SHFL.IDX PT, R2, R0, RZ, 0x1f ;  /* 0x00001fff00027589 */ /* 0x000e2800000e0000 */
[----:B------:R1:W2:Y:S01]  /*0070*/  SHFL.IDX PT, R6, R5, RZ, 0x1f ;  /* 0x00001fff05067589 */ /* 0x0002a200000e0000 */
[----:B0-----:R-:W-:-:S13]  /*0080*/  ISETP.NE.OR P0, PT, R2, RZ, !P0 ;  /* 0x000000ff0200720c */ /* 0x001fda0004705670 */
[----:B-12---:R-:W-:Y:S05]  /*0090*/  @P0 BRA `(.L_x_1) ;  /* 0x0000000000200947 */ /* 0x006fea0003800000 */
[----:B------:R-:W-:Y:S02]  /*00a0*/  ULDC.64 UR4, c[0x0][0x198] ;  /* 0x0000660000047ab9 */ /* 0x000fe40000000a00 */
[----:B------:R-:W-:Y:S02]  /*00b0*/  UIADD3 UR6, UP0, UR4, 0xf0, URZ ;  /* 0x000000f004067890 */ /* 0x000fe4000ff1e03f */
[----:B------:R-:W-:Y:S02]  /*00c0*/  UIADD3 UR4, UP1, UR4, 0x1f0, URZ ;  /* 0x000001f004047890 */ /* 0x000fe4000ff3e03f */
[----:B------:R-:W-:Y:S02]  /*00d0*/  UIADD3.X UR7, URZ, UR5, URZ, UP0, !UPT ;  /* 0x000000053f077290 */ /* 0x000fe400087fe43f */
[----:B------:R-:W-:-:S07]  /*00e0*/  UIADD3.X UR5, URZ, UR5, URZ, UP1, !UPT ;  /* 0x000000053f057290 */ /* 0x000fce0008ffe43f */
[----:B------:R0:W-:Y:S02]  /*00f0*/  UTMACCTL.PF [UR6] ;  /* 0x00000000060079b9 */ /* 0x0001e40008040000 */
[----:B------:R0:W-:Y:S02]  /*0100*/  UTMACCTL.PF [UR4] ;  /* 0x00000000040079b9 */ /* 0x0001e40008040000 */
[----:B0-----:R-:W-:Y:S01]  /*0110*/  NOP ;  /* 0x0000000000007918 */ /* 0x001fe20000000000 */
.L_x_1:
[----:B------:R-:W-:Y:S05]  /*0120*/  BSYNC B0 ;  /* 0x0000000000007941 */ /* 0x000fea0003800000 */
.L_x_0:
[----:B------:R-:W0:Y:S01]  /*0130*/  SHFL.IDX PT, R7, R0, RZ, 0x1f ;  /* 0x00001fff00077589 */ /* 0x000e2200000e0000 */
[----:B------:R-:W-:Y:S02]  /*0140*/  SHF.R.S32.HI R4, RZ, 0x1f, R11 ;  /* 0x0000001fff047819 */ /* 0x000fe4000001140b */
[----:B0-----:R-:W-:-:S13]  /*0150*/  ISETP.NE.AND P0, PT, R7, RZ, PT ;  /* 0x000000ff0700720c */ /* 0x001fda0003f05270 */
[----:B------:R-:W-:Y:S05]  /*0160*/  @P0 BRA `(.L_x_2) ;  /* 0x0000000000600947 */ /* 0x000fea0003800000 */
[----:B------:R-:W0:Y:S01]  /*0170*/  S2UR UR8, SR_CgaCtaId ;  /* 0x00000000000879c3 */ /* 0x000e220000008800 */
[----:B------:R-:W-:Y:S01]  /*0180*/  UMOV UR4, 0x400 ;  /* 0x0000040000047882 */ /* 0x000fe20000000000 */
[----:B------:R-:W-:Y:S01]  /*0190*/  UMOV UR5, 0x1 ;  /* 0x0000000100057882 */ /* 0x000fe20000000000 */
[----:B------:R-:W-:Y:S01]  /*01a0*/  UMOV UR6, 0x2 ;  /* 0x0000000200067882 */ /* 0x000fe20000000000 */
[----:B------:R-:W-:Y:S01]  /*01b0*/  ELECT P0, URZ, PT ;  /* 0x00000000003f782f */ /* 0x000fe20003800000 */
[----:B------:R-:W-:-:S04]  /*01c0*/  UIADD3 UR6, -UR6, 0x100000, URZ ;  /* 0x0010000006067890 */ /* 0x000fc8000fffe13f */
[----:B------:R-:W-:Y:S02]  /*01d0*/  USHF.L.U32 UR7, UR6, 0xb, URZ ;  /* 0x0000000b06077899 */ /* 0x000fe4000800063f */
[----:B------:R-:W-:Y:S02]  /*01e0*/  USHF.L.U32 UR6, UR6, 0x1, URZ ;  /* 0x0000000106067899 */ /* 0x000fe4000800063f */
[----:B0-----:R-:W-:Y:S02]  /*01f0*/  ULEA UR8, UR8, UR4, 0x18 ;  /* 0x0000000408087291 */ /* 0x001fe4000f8ec03f */
[----:B------:R-:W-:-:S04]  /*0200*/  UIADD3 UR4, -UR5, 0x100000, URZ ;  /* 0x0010000005047890 */ /* 0x000fc8000fffe13f */
[----:B------:R-:W-:Y:S02]  /*0210*/  USHF.L.U32 UR5, UR4, 0xb, URZ ;  /* 0x0000000b04057899 */ /* 0x000fe4000800063f */
[----:B------:R-:W-:Y:S01]  /*0220*/  USHF.L.U32 UR4, UR4, 0x1, URZ ;  /* 0x0000000104047899 */ /* 0x000fe2000800063f */
[----:B------:R-:W0:Y:S11]  /*0230*/  FENCE.VIEW.ASYNC.S ;  /* 0x00000000000073c6 */ /* 0x000e360000000000 */
[----:B0-----:R0:W1:Y:S01]  /*0240*/  SYNCS.EXCH.64 URZ, [UR8], UR4 ;  /* 0x00000004083f75b2 */ /* 0x0010620008000100 */
[----:B------:R0:W2:Y:S01]  /*0250*/  SYNCS.EXCH.64 URZ, [UR8+0x28], UR6 ;  /* 0x00002806083f75b2 */ /* 0x0000a20008000100 */
[----:B------:R0:W3:Y:S01]  /*0260*/  SYNCS.EXCH.64 URZ, [UR8+0x8], UR4 ;  /* 0x00000804083f75b2 */ /* 0x0000e20008000100 */
[----:B------:R0:W4:Y:S01]  /*0270*/  SYNCS.EXCH.64 URZ, [UR8+0x30], UR6 ;  /* 0x00003006083f75b2 */ /* 0x0001220008000100 */
[----:B------:R0:W0:Y:S01]  /*0280*/  SYNCS.EXCH.64 URZ, [UR8+0x10], UR4 ;  /* 0x00001004083f75b2 */ /* 0x0000220008000100 */
[----:B------:R0:W0:Y:S01]  /*0290*/  SYNCS.EXCH.64 URZ, [UR8+0x38], UR6 ;  /* 0x00003806083f75b2 */ /* 0x0000220008000100 */
[----:B------:R0:W0:Y:S01]  /*02a0*/  SYNCS.EXCH.64 URZ, [UR8+0x18], UR4 ;  /* 0x00001804083f75b2 */ /* 0x0000220008000100 */
[----:B------:R0:W0:Y:S01]  /*02b0*/  SYNCS.EXCH.64 URZ, [UR8+0x40], UR6 ;  /* 0x00004006083f75b2 */ /* 0x0000220008000100 */
[----:B------:R0:W0:Y:S01]  /*02c0*/  SYNCS.EXCH.64 URZ, [UR8+0x20], UR4 ;  /* 0x00002004083f75b2 */ /* 0x0000220008000100 */
[----:B------:R0:W0:Y:S01]  /*02d0*/  SYNCS.EXCH.64 URZ, [UR8+0x48], UR6 ;  /* 0x00004806083f75b2 */ /* 0x0000220008000100 */
[----:B------:R-:W-:Y:S01]  /*02e0*/  NOP ;  /* 0x0000000000007918 */ /* 0x000fe20000000000 */
.L_x_2:
[----:B------:R-:W5:Y:S01]  /*02f0*/  SHFL.IDX PT, R9, R0, RZ, 0x1f ;  /* 0x00001fff00097589 */ /* 0x000f6200000e0000 */
[----:B------:R-:W-:Y:S01]  /*0300*/  LEA.HI R4, R4, R11, RZ, 0x7 ;  /* 0x0000000b04047211 */ /* 0x000fe200078f38ff */
[----:B------:R-:W1:Y:S01]  /*0310*/  S2UR UR12, SR_CTAID.X ;  /* 0x00000000000c79c3 */ /* 0x000e620000002500 */
[----:B------:R-:W-:Y:S01]  /*0320*/  ELECT P0, URZ, PT ;  /* 0x00000000003f782f */ /* 0x000fe20003800000 */
[----:B------:R2:W3:Y:S01]  /*0330*/  SHFL.IDX PT, R8, R0, RZ, 0x1f ;  /* 0x00001fff00087589 */ /* 0x0004e200000e0000 */
[----:B------:R-:W-:Y:S02]  /*0340*/  LOP3.LUT R4, R4, 0xffffff80, RZ, 0xc0, !PT ;  /* 0xffffff8004047812 */ /* 0x000fe400078ec0ff */
[----:B------:R-:W-:Y:S01]  /*0350*/  ELECT P1, URZ, PT ;  /* 0x00000000003f782f */ /* 0x000fe20003820000 */
[----:B------:R-:W-:Y:S01]  /*0360*/  NOP ;  /* 0x0000000000007918 */ /* 0x000fe20000000000 */
[----:B------:R-:W4:Y:S01]  /*0370*/  S2R R14, SR_CTAID.Y ;  /* 0x00000000000e7919 */ /* 0x000f220000002600 */
[----:B0-----:R-:W-:Y:S01]  /*0380*/  ULDC UR4, c[0x0][0x150] ;  /* 0x0000540000047ab9 */ /* 0x001fe20000000800 */
[----:B------:R-:W-:Y:S01]  /*0390*/  IMAD.IADD R10, R11, 0x1, -R4 ;  /* 0x000000010b0a7824 */ /* 0x000fe200078e0a04 */
[----:B------:R-:W0:Y:S01]  /*03a0*/  LDC R12, c[0x0][0x140] ;  /* 0x00005000ff0c7b82 */ /* 0x000e220000000800 */
[----:B------:R4:W4:Y:S01]  /*03b0*/  SHFL.IDX PT, R13, R5, RZ, 0x1f ;  /* 0x00001fff050d7589 */ /* 0x00092200000e0000 */
[----:B--2---:R-:W-:Y:S01]  /*03c0*/  SHF.R.S32.HI R0, RZ, 0x1f, R7 ;  /* 0x0000001fff007819 */ /* 0x004fe20000011407 */
[----:B------:R-:W-:Y:S01]  /*03d0*/  UMOV UR11, 0x80 ;  /* 0x00000080000b7882 */ /* 0x000fe20000000000 */
[----:B------:R-:W-:Y:S01]  /*03e0*/  SHF.R.S32.HI R23, RZ, 0x1f, R10 ;  /* 0x0000001fff177819 */ /* 0x000fe2000001140a */
[----:B------:R-:W-:Y:S01]  /*03f0*/  NOP ;  /* 0x0000000000007918 */ /* 0x000fe20000000000 */
[----:B------:R-:W-:Y:S01]  /*0400*/  LEA.HI R0, R0, R7, RZ, 0x2 ;  /* 0x0000000700007211 */ /* 0x000fe200078f10ff */
[----:B------:R-:W-:Y:S01]  /*0410*/  VIADD R40, R6, 0xffffffff ;  /* 0xffffffff06287836 */ /* 0x000fe20000000000 */
[----:B------:R-:W-:Y:S01]  /*0420*/  LEA.HI R3, R23, R10, RZ, 0x3 ;  /* 0x0000000a17037211 */ /* 0x000fe200078f18ff */
[----:B------:R-:W2:Y:S01]  /*0430*/  LDC R25, c[0x0][0x148] ;  /* 0x00005200ff197b82 */ /* 0x000ea20000000800 */
[----:B------:R-:W-:-:S02]  /*0440*/  LOP3.LUT R0, R0, 0x3ffffffc, RZ, 0xc0, !PT ;  /* 0x3ffffffc00007812 */ /* 0x000fc400078ec0ff */
[--C-:B------:R-:W-:Y:S02]  /*0450*/  SHF.R.S32.HI R4, RZ, 0x3, R3.reuse ;  /* 0x00000003ff047819 */ /* 0x100fe40000011403 */
[----:B-----5:R-:W-:Y:S01]  /*0460*/  ISETP.NE.OR P0, PT, R9, RZ, !P0 ;  /* 0x000000ff0900720c */ /* 0x020fe20004705670 */
[----:B------:R-:W-:Y:S01]  /*0470*/  IMAD.IADD R0, R7, 0x1, -R0 ;  /* 0x0000000107007824 */ /* 0x000fe200078e0a00 */
[----:B------:R-:W-:Y:S02]  /*0480*/  SHF.R.S32.HI R3, RZ, 0x1f, R3 ;  /* 0x0000001fff037819 */ /* 0x000fe40000011403 */
[----:B---3--:R-:W-:Y:S02]  /*0490*/  ISETP.NE.OR P1, PT, R8, RZ, !P1 ;  /* 0x000000ff0800720c */ /* 0x008fe40004f25670 */
[----:B------:R-:W-:Y:S01]  /*04a0*/  LEA.HI R3, R3, R4, RZ, 0x2 ;  /* 0x0000000403037211 */ /* 0x000fe200078f10ff */
[----:B------:R-:W3:Y:S01]  /*04b0*/  LDC R8, c[0x0][0x144] ;  /* 0x00005100ff087b82 */ /* 0x000ee20000000800 */
[----:B------:R-:W-:-:S02]  /*04c0*/  ISETP.GE.U32.AND P5, PT, R40, 0x2, PT ;  /* 0x000000022800780c */ /* 0x000fc40003fa6070 */
[----:B------:R-:W-:Y:S02]  /*04d0*/  LOP3.LUT R9, R3, 0xfffffffc, RZ, 0xc0, !PT ;  /* 0xfffffffc03097812 */ /* 0x000fe400078ec0ff */
[----:B------:R-:W-:Y:S01]  /*04e0*/  SHF.R.S32.HI R3, RZ, 0x1f, R2 ;  /* 0x0000001fff037819 */ /* 0x000fe20000011402 */
[----:B------:R-:W-:Y:S01]  /*04f0*/  VOTEU.ALL UP0, P0 ;  /* 0x00000000003f7886 */ /* 0x000fe20000000000 */
[----:B0-----:R-:W-:Y:S01]  /*0500*/  ISETP.EQ.U32.AND P3, PT, R12, 0x1, PT ;  /* 0x000000010c00780c */ /* 0x001fe20003f62070 */
[----:B------:R-:W-:Y:S01]  /*0510*/  IMAD.IADD R9, R4, 0x1, -R9 ;  /* 0x0000000104097824 */ /* 0x000fe200078e0a09 */
[----:B-1----:R-:W-:Y:S01]  /*0520*/  I2FP.F32.U32 R4, UR12 ;  /* 0x0000000c00047c45 */ /* 0x002fe20008201000 */
[----:B------:R-:W-:Y:S01]  /*0530*/  VOTEU.ALL UP1, P1 ;  /* 0x00000000003f7886 */ /* 0x000fe20000820000 */
[----:B------:R-:W0:Y:S01]  /*0540*/  @!UP0 S2UR UR7, SR_CgaCtaId ;  /* 0x00000000000789c3 */ /* 0x000e220000008800 */
[----:B----4-:R-:W-:Y:S01]  /*0550*/  I2FP.F32.U32 R5, R14 ;  /* 0x0000000e00057245 */ /* 0x010fe20000201000 */
[----:B------:R-:W-:-:S02]  /*0560*/  IMAD R0, R0, 0x4, R9 ;  /* 0x0000000400007824 */ /* 0x000fc400078e0209 */
[----:B------:R-:W-:Y:S01]  /*0570*/  FMUL R4, R4, UR4 ;  /* 0x0000000404047c20 */ /* 0x000fe20008400000 */
[----:B------:R-:W-:Y:S01]  /*0580*/  ULDC UR4, c[0x0][0x154] ;  /* 0x0000550000047ab9 */ /* 0x000fe20000000800 */
[----:B------:R-:W-:Y:S01]  /*0590*/  LEA.HI R3, R3, R2, RZ, 0x2 ;  /* 0x0000000203037211 */ /* 0x000fe200078f10ff */
[----:B------:R-:W-:Y:S01]  /*05a0*/  FMUL R5, R5, UR4 ;  /* 0x0000000405057c20 */ /* 0x000fe20008400000 */
[----:B------:R-:W-:Y:S01]  /*05b0*/  UMOV UR4, 0x20 ;  /* 0x0000002000047882 */ /* 0x000fe20000000000 */
[----:B------:R-:W1:Y:S01]  /*05c0*/  @!UP1 S2UR UR10, SR_CgaCtaId ;  /* 0x00000000000a99c3 */ /* 0x000e620000008800 */
[----:B------:R-:W4:Y:S01]  /*05d0*/  F2I.U32.TRUNC.NTZ R4, R4 ;  /* 0x0000000400047305 */ /* 0x000f22000020f000 */
[----:B------:R-:W-:Y:S01]  /*05e0*/  LOP3.LUT R3, R3, 0xfffffffc, RZ, 0xc0, !PT ;  /* 0xfffffffc03037812 */ /* 0x000fe200078ec0ff */
[----:B------:R-:W-:Y:S01]  /*05f0*/  @!UP0 UMOV UR6, 0x400 ;  /* 0x0000040000068882 */ /* 0x000fe20000000000 */
[----:B------:R-:W-:-:S04]  /*0600*/  @!UP0 UIADD3 UR4, -UR4, 0x100000, URZ ;  /* 0x0010000004048890 */ /* 0x000fc8000fffe13f */
[----:B------:R-:W-:Y:S02]  /*0610*/  @!UP0 USHF.L.U32 UR5, UR4, 0xb, URZ ;  /* 0x0000000b04058899 */ /* 0x000fe4000800063f */
[----:B------:R-:W-:Y:S01]  /*0620*/  @!UP0 USHF.L.U32 UR4, UR4, 0x1, URZ ;  /* 0x0000000104048899 */ /* 0x000fe2000800063f */
[----:B------:R-:W-:Y:S01]  /*0630*/  R2UR UR15, R13 ;  /* 0x000000000d0f72ca */ /* 0x000fe200000e0000 */
[----:B------:R-:W-:Y:S01]  /*0640*/  @!UP1 UMOV UR9, 0x400 ;  /* 0x0000040000099882 */ /* 0x000fe20000000000 */
[----:B------:R-:W-:Y:S01]  /*0650*/  IMAD.IADD R22, R2, 0x1, -R3 ;  /* 0x0000000102167824 */ /* 0x000fe200078e0a03 */
[----:B------:R-:W-:Y:S01]  /*0660*/  VOTEU.ALL UP2, P1 ;  /* 0x00000000003f7886 */ /* 0x000fe20000840000 */
[----:B------:R-:W5:Y:S01]  /*0670*/  F2I.U32.TRUNC.NTZ R5, R5 ;  /* 0x0000000500057305 */ /* 0x000f62000020f000 */
[----:B------:R-:W-:Y:S01]  /*0680*/  IMAD.SHL.U32 R3, R0, 0x4, RZ ;  /* 0x0000000400037824 */ /* 0x000fe200078e00ff */
[----:B------:R-:W-:Y:S01]  /*0690*/  VOTEU.ALL UP3, P1 ;  /* 0x00000000003f7886 */ /* 0x000fe20000860000 */
[----:B------:R-:W-:Y:S01]  /*06a0*/  VOTEU.ALL UP4, P1 ;  /* 0x00000000003f7886 */ /* 0x000fe20000880000 */
[----:B------:R-:W-:Y:S01]  /*06b0*/  VOTEU.ALL UP5, P1 ;  /* 0x00000000003f7886 */ /* 0x000fe200008a0000 */
[----:B------:R-:W-:Y:S01]  /*06c0*/  ISETP.NE.AND P1, PT, R22, 0x3, PT ;  /* 0x000000031600780c */ /* 0x000fe20003f25270 */
[----:B0-----:R-:W-:Y:S01]  /*06d0*/  @!UP0 ULEA UR8, UR7, UR6, 0x18 ;  /* 0x0000000607088291 */ /* 0x001fe2000f8ec03f */
[----:B------:R-:W-:Y:S01]  /*06e0*/  LOP3.LUT R12, R0, 0xc, R3, 0x78, !PT ;  /* 0x0000000c000c7812 */ /* 0x000fe200078e7803 */
[----:B------:R-:W-:-:S04]  /*06f0*/  @!UP1 UIADD3 UR6, -UR11, 0x100000, URZ ;  /* 0x001000000b069890 */ /* 0x000fc8000fffe13f */
[----:B------:R-:W-:Y:S02]  /*0700*/  @!UP1 USHF.L.U32 UR7, UR6, 0xb, URZ ;  /* 0x0000000b06079899 */ /* 0x000fe4000800063f */
[----:B------:R-:W-:Y:S01]  /*0710*/  @!UP1 USHF.L.U32 UR6, UR6, 0x1, URZ ;  /* 0x0000000106069899 */ /* 0x000fe2000800063f */
[----:B----4-:R-:W-:Y:S01]  /*0720*/  IMAD.MOV R7, RZ, RZ, -R4 ;  /* 0x000000ffff077224 */ /* 0x010fe200078e0a04 */
[----:B------:R-:W-:Y:S01]  /*0730*/  VOTEU.ALL UP0, P0 ;  /* 0x00000000003f7886 */ /* 0x000fe20000000000 */
[----:B------:R-:W-:Y:S02]  /*0740*/  ISETP.EQ.OR P1, PT, R22, RZ, !P1 ;  /* 0x000000ff1600720c */ /* 0x000fe40004f22670 */
[----:B---3--:R-:W-:Y:S01]  /*0750*/  IMAD R24, R8, R7, UR12 ;  /* 0x0000000c08187e24 */ /* 0x008fe2000f8e0207 */
[----:B-1----:R-:W-:Y:S01]  /*0760*/  @!UP1 ULEA UR9, UR10, UR9, 0x18 ;  /* 0x000000090a099291 */ /* 0x002fe2000f8ec03f */
[----:B-----5:R-:W-:Y:S01]  /*0770*/  IMAD.MOV R26, RZ, RZ, -R5 ;  /* 0x000000ffff1a7224 */ /* 0x020fe200078e0a05 */
[----:B------:R-:W-:Y:S01]  /*0780*/  VOTEU.ALL UP1, P0 ;  /* 0x00000000003f7886 */ /* 0x000fe20000020000 */
[----:B------:R-:W-:Y:S01]  /*0790*/  LOP3.LUT P0, RZ, R10, 0x7, RZ, 0xc0, !PT ;  /* 0x000000070aff7812 */ /* 0x000fe2000780c0ff */
[----:B------:R-:W0:Y:S02]  /*07a0*/  FENCE.VIEW.ASYNC.S ;  /* 0x00000000000073c6 */ /* 0x000e240000000000 */
[----:B0-----:R0:W1:Y:S01]  /*07b0*/  @!UP0 SYNCS.EXCH.64 URZ, [UR8+0x80], UR4 ;  /* 0x00008004083f85b2 */ /* 0x0010620008000100 */
[----:B--2---:R-:W-:Y:S01]  /*07c0*/  IMAD R3, R25, R26, R14 ;  /* 0x0000001a19037224 */ /* 0x004fe200078e020e */
[----:B------:R-:W-:-:S02]  /*07d0*/  ISETP.EQ.AND P1, PT, R6, RZ, P1 ;  /* 0x000000ff0600720c */ /* 0x000fc40000f22270 */
[----:B------:R-:W-:Y:S02]  /*07e0*/  ISETP.LT.U32.AND P0, PT, R12, 0x2, !P0 ;  /* 0x000000020c00780c */ /* 0x000fe40004701070 */
[----:B------:R-:W-:Y:S02]  /*07f0*/  ISETP.NE.AND P4, PT, R3, R12, PT ;  /* 0x0000000c0300720c */ /* 0x000fe40003f85270 */
[----:B------:R-:W-:Y:S02]  /*0800*/  SEL R7, RZ, 0x1, !P1 ;  /* 0x00000001ff077807 */ /* 0x000fe40004800000 */
[----:B------:R-:W-:Y:S02]  /*0810*/  ISETP.EQ.OR P4, PT, R24, RZ, !P4 ;  /* 0x000000ff1800720c */ /* 0x000fe40006782670 */
[----:B------:R-:W-:Y:S02]  /*0820*/  ISETP.NE.AND P2, PT, R6, RZ, PT ;  /* 0x000000ff0600720c */ /* 0x000fe40003f45270 */
[----:B------:R-:W-:Y:S01]  /*0830*/  PLOP3.LUT P0, PT, P0, P4, PT, 0x80, 0x0 ;  /* 0x000000000000781c */ /* 0x000fe20000709070 */
[----:B------:R0:W2:Y:S01]  /*0840*/  @!UP1 SYNCS.EXCH.64 URZ, [UR8+0x88], UR4 ;  /* 0x00008804083f95b2 */ /* 0x0000a20008000100 */
[----:B------:R-:W-:Y:S01]  /*0850*/  NOP ;  /* 0x0000000000007918 */ /* 0x000fe20000000000 */
[----:B------:R-:W-:Y:S01]  /*0860*/  SEL R7, R7, 0x2, P5 ;  /* 0x0000000207077807 */ /* 0x000fe20002800000 */
[----:B------:R0:W3:Y:S01]  /*0870*/  @!UP2 SYNCS.EXCH.64 URZ, [UR9+0x60], UR6 ;  /* 0x00006006093fa5b2 */ /* 0x0000e20008000100 */
[----:B------:R0:W4:Y:S01]  /*0880*/  @!UP3 SYNCS.EXCH.64 URZ, [UR9+0x68], UR6 ;  /* 0x00006806093fb5b2 */ /* 0x0001220008000100 */
[----:B------:R0:W0:Y:S01]  /*0890*/  @!UP4 SYNCS.EXCH.64 URZ, [UR9+0x70], UR6 ;  /* 0x00007006093fc5b2 */ /* 0x0000220008000100 */
[----:B------:R0:W0:Y:S01]  /*08a0*/  @!UP5 SYNCS.EXCH.64 URZ, [UR9+0x78], UR6 ;  /* 0x00007806093fd5b2 */ /* 0x0000220008000100 */
[----:B------:R-:W-:Y:S01]  /*08b0*/  NOP ;  /* 0x0000000000007918 */ /* 0x000fe20000000000 */
[----:B------:R-:W-:Y:S05]  /*08c0*/  @!P3 BRA `(.L_x_3) ;  /* 0x000000000008b947 */ /* 0x000fea0003800000 */
[----:B01234-:R-:W-:Y:S01]  /*08d0*/  UCGABAR_ARV ;  /* 0x00000000000079c7 */ /* 0x01ffe20008000000 */
[----:B------:R-:W-:Y:S05]  /*08e0*/  BRA `(.L_x_4) ;  /* 0x0000000000047947 */ /* 0x000fea0003800000 */
.L_x_3:
[----:B01234-:R-:W-:Y:S01]  /*08f0*/  NOP ;  /* 0x0000000000007918 */ /* 0x01ffe20000000000 */
.L_x_4:
[----:B------:R-:W-:Y:S01]  /*0900*/  ULDC.64 UR4, c[0x0][0x598] ;  /* 0x0001660000047ab9 */ /* 0x000fe20000000a00 */
[----:B------:R-:W-:Y:S01]  /*0910*/  ULDC.64 UR20, c[0x0][0x208] ;  /* 0x0000820000147ab9 */ /* 0x000fe20000000a00 */
[----:B------:R-:W-:-:S04]  /*0920*/  ISETP.NE.U32.AND P1, PT, RZ, UR4, PT ;  /* 0x00000004ff007c0c */ /* 0x000fc8000bf25070 */
[----:B------:R-:W-:-:S13]  /*0930*/  ISETP.NE.AND.EX P1, PT, RZ, UR5, PT, P1 ;  /* 0x00000005ff007c0c */ /* 0x000fda000bf25310 */
[----:B------:R-:W-:Y:S05]  /*0940*/  @!P1 BRA `(.L_x_5) ;  /* 0x00000000001c9947 */ /* 0x000fea0003800000 */
[----:B------:R-:W0:Y:S02]  /*0950*/  LDC.64 R2, c[0x0][0x598] ;  /* 0x00016600ff027b82 */ /* 0x000e240000000a00 */
[----:B0-----:R-:W2:Y:S02]  /*0960*/  LDG.E.64 R2, desc[UR20][R2.64] ;  /* 0x0000001402027981 */ /* 0x001ea4000c1e1b00 */
[----:B--2---:R-:W-:-:S04]  /*0970*/  ISETP.NE.U32.AND P1, PT, R2, RZ, PT ;  /* 0x000000ff0200720c */ /* 0x004fc80003f25070 */
[----:B------:R-:W-:-:S13]  /*0980*/  ISETP.NE.AND.EX P1, PT, R3, RZ, PT, P1 ;  /* 0x000000ff0300720c */ /* 0x000fda0003f25310 */
[----:B------:R-:W-:Y:S05]  /*0990*/  @!P1 BRA `(.L_x_5) ;  /* 0x0000000000089947 */ /* 0x000fea0003800000 */
[----:B------:R0:W5:Y:S01]  /*09a0*/  LD.E R13, desc[UR20][R2.64] ;  /* 0x00000014020d7980 */ /* 0x000162000c101900 */
[----:B------:R-:W-:Y:S05]  /*09b0*/  BRA `(.L_x_6) ;  /* 0x0000000000207947 */ /* 0x000fea0003800000 */
.L_x_5:
[----:B------:R-:W-:Y:S02]  /*09c0*/  ULDC.64 UR4, c[0x0][0x588] ;  /* 0x0001620000047ab9 */ /* 0x000fe40000000a00 */
[----:B------:R-:W-:-:S04]  /*09d0*/  ISETP.NE.U32.AND P1, PT, RZ, UR4, PT ;  /* 0x00000004ff007c0c */ /* 0x000fc8000bf25070 */
[----:B------:R-:W-:-:S13]  /*09e0*/  ISETP.NE.AND.EX P1, PT, RZ, UR5, PT, P1 ;  /* 0x00000005ff007c0c */ /* 0x000fda000bf25310 */
[----:B------:R-:W-:Y:S05]  /*09f0*/  @!P1 BRA `(.L_x_7) ;  /* 0x00000000000c9947 */ /* 0x000fea0003800000 */
[----:B------:R-:W0:Y:S02]  /*0a00*/  LDC.64 R2, c[0x0][0x588] ;  /* 0x00016200ff027b82 */ /* 0x000e240000000a00 */
[----:B0-----:R1:W5:Y:S01]  /*0a10*/  LDG.E R13, desc[UR20][R2.64] ;  /* 0x00000014020d7981 */ /* 0x001362000c1e1900 */
[----:B------:R-:W-:Y:S05]  /*0a20*/  BRA `(.L_x_6) ;  /* 0x0000000000047947 */ /* 0x000fea0003800000 */
.L_x_7:
[----:B------:R-:W2:Y:S02]  /*0a30*/  LDC R13, c[0x0][0x580] ;  /* 0x00016000ff0d7b82 */ /* 0x000ea40000000800 */
.L_x_6:
[----:B------:R-:W-:Y:S02]  /*0a40*/  ULDC.64 UR4, c[0x0][0x5a0] ;  /* 0x0001680000047ab9 */ /* 0x000fe40000000a00 */
[----:B------:R-:W-:-:S04]  /*0a50*/  ISETP.NE.U32.AND P1, PT, RZ, UR4, PT ;  /* 0x00000004ff007c0c */ /* 0x000fc8000bf25070 */
[----:B------:R-:W-:-:S13]  /*0a60*/  ISETP.NE.AND.EX P1, PT, RZ, UR5, PT, P1 ;  /* 0x00000005ff007c0c */ /* 0x000fda000bf25310 */
[----:B------:R-:W-:Y:S05]  /*0a70*/  @!P1 BRA `(.L_x_8) ;  /* 0x00000000001c9947 */ /* 0x000fea0003800000 */
[----:B01----:R-:W0:Y:S02]  /*0a80*/  LDC.64 R2, c[0x0][0x5a0] ;  /* 0x00016800ff027b82 */ /* 0x003e240000000a00 */
[----:B0-----:R-:W3:Y:S02]  /*0a90*/  LDG.E.64 R2, desc[UR20][R2.64] ;  /* 0x0000001402027981 */ /* 0x001ee4000c1e1b00 */
[----:B---3--:R-:W-:-:S04]  /*0aa0*/  ISETP.NE.U32.AND P1, PT, R2, RZ, PT ;  /* 0x000000ff0200720c */ /* 0x008fc80003f25070 */
[----:B------:R-:W-:-:S13]  /*0ab0*/  ISETP.NE.AND.EX P1, PT, R3, RZ, PT, P1 ;  /* 0x000000ff0300720c */ /* 0x000fda0003f25310 */
[----:B------:R-:W-:Y:S05]  /*0ac0*/  @!P1 BRA `(.L_x_8) ;  /* 0x0000000000089947 */ /* 0x000fea0003800000 */
[----:B------:R0:W5:Y:S01]  /*0ad0*/  LD.E R16, desc[UR20][R2.64] ;  /* 0x0000001402107980 */ /* 0x000162000c101900 */
[----:B------:R-:W-:Y:S05]  /*0ae0*/  BRA `(.L_x_9) ;  /* 0x0000000000207947 */ /* 0x000fea0003800000 */
.L_x_8:
[----:B------:R-:W-:Y:S02]  /*0af0*/  ULDC.64 UR4, c[0x0][0x590] ;  /* 0x0001640000047ab9 */ /* 0x000fe40000000a00 */
[----:B------:R-:W-:-:S04]  /*0b00*/  ISETP.NE.U32.AND P1, PT, RZ, UR4, PT ;  /* 0x00000004ff007c0c */ /* 0x000fc8000bf25070 */
[----:B------:R-:W-:-:S13]  /*0b10*/  ISETP.NE.AND.EX P1, PT, RZ, UR5, PT, P1 ;  /* 0x00000005ff007c0c */ /* 0x000fda000bf25310 */
[----:B------:R-:W-:Y:S05]  /*0b20*/  @!P1 BRA `(.L_x_10) ;  /* 0x00000000000c9947 */ /* 0x000fea0003800000 */
[----:B------:R-:W3:Y:S02]  /*0b30*/  LDC.64 R16, c[0x0][0x590] ;  /* 0x00016400ff107b82 */ /* 0x000ee40000000a00 */
[----:B---3--:R3:W5:Y:S01]  /*0b40*/  LDG.E R16, desc[UR20][R16.64] ;  /* 0x0000001410107981 */ /* 0x008762000c1e1900 */
[----:B------:R-:W-:Y:S05]  /*0b50*/  BRA `(.L_x_9) ;  /* 0x0000000000047947 */ /* 0x000fea0003800000 */
.L_x_10:
[----:B------:R-:W4:Y:S02]  /*0b60*/  LDC R16, c[0x0][0x584] ;  /* 0x00016100ff107b82 */ /* 0x000f240000000800 */
.L_x_9:
[----:B------:R-:W1:Y:S01]  /*0b70*/  LDC R0, c[0x0][0x65c] ;  /* 0x00019700ff007b82 */ /* 0x000e620000000800 */
[----:B------:R-:W-:Y:S01]  /*0b80*/  ULDC UR8, c[0x0][0x28c] ;  /* 0x0000a30000087ab9 */ /* 0x000fe20000000800 */
[----:B------:R-:W-:Y:S01]  /*0b90*/  ISETP.NE.AND P1, PT, R6, 0x2, PT ;  /* 0x000000020600780c */ /* 0x000fe20003f25270 */
[----:B------:R-:W-:Y:S01]  /*0ba0*/  UIADD3 UR8, UR8, 0x1f, URZ ;  /* 0x0000001f08087890 */ /* 0x000fe2000fffe03f */
[----:B------:R-:W-:Y:S01]  /*0bb0*/  IMAD.U32 R4, RZ, RZ, UR12 ;  /* 0x0000000cff047e24 */ /* 0x000fe2000f8e00ff */
[----:B------:R-:W-:Y:S01]  /*0bc0*/  UMOV UR5, URZ ;  /* 0x0000003f00057c82 */ /* 0x000fe20008000000 */
[----:B------:R-:W-:Y:S01]  /*0bd0*/  UMOV UR4, URZ ;  /* 0x0000003f00047c82 */ /* 0x000fe20008000000 */
[----:B------:R-:W-:-:S04]  /*0be0*/  USHF.R.S32.HI UR9, URZ, 0x1f, UR8 ;  /* 0x0000001f3f097899 */ /* 0x000fc80008011408 */
[----:B------:R-:W-:-:S04]  /*0bf0*/  ULEA.HI UR9, UR9, UR8, URZ, 0x5 ;  /* 0x0000000809097291 */ /* 0x000fc8000f8f283f */
[----:B------:R-:W-:Y:S01]  /*0c00*/  USHF.R.S32.HI UR13, URZ, 0x5, UR9 ;  /* 0x000000053f0d7899 */ /* 0x000fe20008011409 */
[----:B-1----:R-:W-:-:S13]  /*0c10*/  ISETP.NE.AND P4, PT, R0, 0x1, PT ;  /* 0x000000010000780c */ /* 0x002fda0003f85270 */
[----:B0-----:R-:W0:Y:S01]  /*0c20*/  @P4 LDC R3, c[0x0][0x10] ;  /* 0x00000400ff034b82 */ /* 0x001e220000000800 */
[----:B------:R-:W-:Y:S02]  /*0c30*/  @P4 IMAD.MOV.U32 R15, RZ, RZ, RZ ;  /* 0x000000ffff0f4224 */ /* 0x000fe400078e00ff */
[----:B------:R-:W-:-:S05]  /*0c40*/  @P4 IMAD.MOV.U32 R5, RZ, RZ, RZ ;  /* 0x000000ffff054224 */ /* 0x000fca00078e00ff */
[----:B------:R-:W1:Y:S01]  /*0c50*/  @!P4 LDC R9, c[0x0][0xc] ;  /* 0x00000300ff09cb82 */ /* 0x000e620000000800 */
[----:B------:R-:W-:Y:S01]  /*0c60*/  ULDC UR6, c[0x0][0xc] ;  /* 0x0000030000067ab9 */ /* 0x000fe20000000800 */
[----:B------:R-:W-:Y:S02]  /*0c70*/  ULDC UR7, c[0x0][0x10] ;  /* 0x0000040000077ab9 */ /* 0x000fe40000000800 */
[----:B------:R-:W-:-:S04]  /*0c80*/  UIMAD.WIDE.U32 UR6, UR6, UR7, URZ ;  /* 0x00000007060672a5 */ /* 0x000fc8000f8e003f */
[----:B------:R-:W3:Y:S01]  /*0c90*/  LDC R8, c[0x0][0x14] ;  /* 0x00000500ff087b82 */ /* 0x000ee20000000800 */
[----:B0-----:R-:W-:-:S04]  /*0ca0*/  @P4 IMAD.WIDE.U32 R2, R3, UR12, R14 ;  /* 0x0000000c03024c25 */ /* 0x001fc8000f8e000e */
[----:B------:R-:W-:Y:S02]  /*0cb0*/  @P4 IMAD.IADD R3, R3, 0x1, R5 ;  /* 0x0000000103034824 */ /* 0x000fe400078e0205 */
[----:B------:R-:W-:Y:S02]  /*0cc0*/  IMAD.MOV.U32 R5, RZ, RZ, RZ ;  /* 0x000000ffff057224 */ /* 0x000fe400078e00ff */
[----:B-1----:R-:W-:-:S04]  /*0cd0*/  @!P4 IMAD.WIDE.U32 R4, R14, R9, R4 ;  /* 0x000000090e04c225 */ /* 0x002fc800078e0004 */
[----:B------:R-:W-:Y:S02]  /*0ce0*/  @!P4 IMAD.MOV.U32 R2, RZ, RZ, R4 ;  /* 0x000000ffff02c224 */ /* 0x000fe400078e0004 */
[C---:B---3--:R-:W-:Y:S02]  /*0cf0*/  IMAD R17, R8.reuse, UR7, RZ ;  /* 0x0000000708117c24 */ /* 0x048fe4000f8e02ff */
[----:B------:R-:W-:Y:S01]  /*0d00*/  IMAD.WIDE.U32 R8, R8, UR6, RZ ;  /* 0x0000000608087c25 */ /* 0x000fe2000f8e00ff */
[----:B------:R-:W-:-:S03]  /*0d10*/  ULDC.64 UR6, c[0x0][0x650] ;  /* 0x0001940000067ab9 */ /* 0x000fc60000000a00 */
[----:B------:R-:W-:Y:S02]  /*0d20*/  @!P4 IMAD.MOV.U32 R3, RZ, RZ, R5 ;  /* 0x000000ffff03c224 */ /* 0x000fe400078e0005 */
[----:B------:R-:W-:Y:S01]  /*0d30*/  IMAD.IADD R0, R9, 0x1, R17 ;  /* 0x0000000109007824 */ /* 0x000fe200078e0211 */
[----:B------:R-:W-:Y:S06]  /*0d40*/  @P1 BRA `(.L_x_11) ;  /* 0x0000000000201947 */ /* 0x000fec0003800000 */
[----:B------:R-:W-:Y:S01]  /*0d50*/  UISETP.GE.U32.AND UP0, UPT, UR13, 0x5, UPT ;  /* 0x000000050d00788c */ /* 0x000fe2000bf06070 */
[----:B------:R-:W-:Y:S01]  /*0d60*/  IADD3 R2, P1, R2, R8, RZ ;  /* 0x0000000802027210 */ /* 0x000fe20007f3e0ff */
[----:B------:R-:W-:-:S04]  /*0d70*/  UIMAD.WIDE.U32 UR4, UR13, -0x33333333, URZ ;  /* 0xcccccccd0d0478a5 */ /* 0x000fc8000f8e003f */
[----:B------:R-:W-:Y:S01]  /*0d80*/  USHF.R.U32.HI UR5, URZ, 0x2, UR5 ;  /* 0x000000023f057899 */ /* 0x000fe20008011605 */
[----:B------:R-:W-:Y:S02]  /*0d90*/  IMAD.X R3, R0, 0x1, R3, P1 ;  /* 0x0000000100037824 */ /* 0x000fe400008e0603 */
[----:B------:R-:W-:Y:S02]  /*0da0*/  UMOV UR4, URZ ;  /* 0x0000003f00047c82 */ /* 0x000fe40008000000 */
[----:B------:R-:W-:Y:S02]  /*0db0*/  @UP0 ULOP3.LUT UR4, UR5, 0x1, URZ, 0xc0, !UPT ;  /* 0x0000000105040892 */ /* 0x000fe4000f8ec03f */
[----:B------:R-:W-:-:S12]  /*0dc0*/  UIMAD UR5, UR5, -0x5, UR13 ;  /* 0xfffffffb050578a4 */ /* 0x000fd8000f8e020d */
.L_x_11:
[----:B------:R-:W-:Y:S01]  /*0dd0*/  ISETP.GE.U32.AND P1, PT, R2, UR6, PT ;  /* 0x0000000602007c0c */ /* 0x000fe2000bf26070 */
[----:B------:R-:W-:Y:S01]  /*0de0*/  IMAD.MOV.U32 R6, RZ, RZ, -0x1 ;  /* 0xffffffffff067424 */ /* 0x000fe200078e00ff */
[----:B------:R-:W-:Y:S01]  /*0df0*/  PRMT R17, RZ, 0x7610, R17 ;  /* 0x00007610ff117816 */ /* 0x000fe20000000011 */
[----:B------:R-:W-:Y:S01]  /*0e00*/  IMAD.MOV.U32 R4, RZ, RZ, -0x1 ;  /* 0xffffffffff047424 */ /* 0x000fe200078e00ff */
[----:B------:R-:W-:Y:S01]  /*0e10*/  ISETP.GE.U32.AND.EX P1, PT, R3, UR7, PT, P1 ;  /* 0x0000000703007c0c */ /* 0x000fe2000bf26110 */
[----:B------:R-:W-:-:S12]  /*0e20*/  IMAD.MOV.U32 R5, RZ, RZ, -0x1 ;  /* 0xffffffffff057424 */ /* 0x000fd800078e00ff */
[----:B------:R-:W-:Y:S05]  /*0e30*/  @P1 BRA `(.L_x_12) ;  /* 0x0000000400241947 */ /* 0x000fea0003800000 */
[----:B------:R-:W0:Y:S01]  /*0e40*/  LDC.64 R28, c[0x0][0x628] ;  /* 0x00018a00ff1c7b82 */ /* 0x000e220000000a00 */
[----:B------:R-:W-:Y:S02]  /*0e50*/  IMAD.MOV.U32 R4, RZ, RZ, R2 ;  /* 0x000000ffff047224 */ /* 0x000fe400078e0002 */
[----:B------:R-:W-:-:S05]  /*0e60*/  IMAD.MOV.U32 R5, RZ, RZ, R3 ;  /* 0x000000ffff057224 */ /* 0x000fca00078e0003 */
[----:B------:R-:W1:Y:S08]  /*0e70*/  LDC R6, c[0x0][0x630] ;  /* 0x00018c00ff067b82 */ /* 0x000e700000000800 */
[----:B------:R-:W3:Y:S01]  /*0e80*/  LDC.64 R30, c[0x0][0x620] ;  /* 0x00018800ff1e7b82 */ /* 0x000ee20000000a00 */
[----:B0-----:R-:W-:-:S04]  /*0e90*/  ISETP.NE.U32.AND P1, PT, R28, RZ, PT ;  /* 0x000000ff1c00720c */ /* 0x001fc80003f25070 */
[----:B------:R-:W-:-:S13]  /*0ea0*/  ISETP.NE.AND.EX P1, PT, R29, RZ, PT, P1 ;  /* 0x000000ff1d00720c */ /* 0x000fda0003f25310 */
[----:B-1-3--:R-:W-:Y:S05]  /*0eb0*/  @!P1 BRA `(.L_x_13) ;  /* 0x0000000000289947 */ /* 0x00afea0003800000 */
[----:B------:R-:W0:Y:S02]  /*0ec0*/  LDC R17, c[0x0][0x634] ;  /* 0x00018d00ff117b82 */ /* 0x000e240000000800 */
[----:B0-----:R-:W-:-:S05]  /*0ed0*/  IADD3 R17, P1, R2, R17, RZ ;  /* 0x0000001102117210 */ /* 0x001fca0007f3e0ff */
[----:B------:R-:W-:-:S04]  /*0ee0*/  IMAD.X R27, RZ, RZ, R3, P1 ;  /* 0x000000ffff1b7224 */ /* 0x000fc800008e0603 */
[----:B------:R-:W-:-:S04]  /*0ef0*/  IMAD.WIDE.U32 R4, R27, R28, RZ ;  /* 0x0000001c1b047225 */ /* 0x000fc800078e00ff */
[----:B------:R-:W-:-:S04]  /*0f00*/  IMAD.WIDE.U32 R18, P1, R17, R29, R4 ;  /* 0x0000001d11127225 */ /* 0x000fc80007820004 */
[----:B------:R-:W-:-:S04]  /*0f10*/  IMAD.WIDE.U32 R4, R17, R28, RZ ;  /* 0x0000001c11047225 */ /* 0x000fc800078e00ff */
[----:B------:R-:W-:Y:S01]  /*0f20*/  IMAD.X R21, RZ, RZ, RZ, P1 ;  /* 0x000000ffff157224 */ /* 0x000fe200008e06ff */
[----:B------:R-:W-:Y:S01]  /*0f30*/  IADD3 RZ, P1, R5, R18, RZ ;  /* 0x0000001205ff7210 */ /* 0x000fe20007f3e0ff */
[----:B------:R-:W-:-:S04]  /*0f40*/  IMAD.MOV.U32 R20, RZ, RZ, R19 ;  /* 0x000000ffff147224 */ /* 0x000fc800078e0013 */
[----:B------:R-:W-:-:S08]  /*0f50*/  IMAD.WIDE.U32.X R4, R27, R29, R20, P1 ;  /* 0x0000001d1b047225 */ /* 0x000fd000008e0414 */
.L_x_13:
[----:B------:R-:W0:Y:S01]  /*0f60*/  LDC.64 R32, c[0x0][0x640] ;  /* 0x00019000ff207b82 */ /* 0x000e220000000a00 */
[-CC-:B------:R-:W-:Y:S01]  /*0f70*/  SHF.R.U64 R37, R4, R6.reuse, R5.reuse ;  /* 0x0000000604257219 */ /* 0x180fe20000001205 */
[----:B------:R-:W-:Y:S01]  /*0f80*/  IMAD.MOV.U32 R35, RZ, RZ, 0x1 ;  /* 0x00000001ff237424 */ /* 0x000fe200078e00ff */
[----:B------:R-:W-:Y:S02]  /*0f90*/  SHF.R.U32.HI R4, RZ, R6, R5 ;  /* 0x00000006ff047219 */ /* 0x000fe40000011605 */
[----:B------:R-:W-:-:S03]  /*0fa0*/  IADD3 R17, P1, RZ, -R37, RZ ;  /* 0x80000025ff117210 */ /* 0x000fc60007f3e0ff */
[----:B------:R-:W1:Y:S02]  /*0fb0*/  LDC R18, c[0x0][0x618] ;  /* 0x00018600ff127b82 */ /* 0x000e640000000800 */
[----:B------:R-:W-:-:S04]  /*0fc0*/  IMAD.X R5, RZ, RZ, ~R4, P1 ;  /* 0x000000ffff057224 */ /* 0x000fc800008e0e04 */
[-C--:B------:R-:W-:Y:S02]  /*0fd0*/  IMAD R6, R5, R30.reuse, RZ ;  /* 0x0000001e05067224 */ /* 0x080fe400078e02ff */
[----:B------:R-:W3:Y:S01]  /*0fe0*/  LDC R19, c[0x0][0x608] ;  /* 0x00018200ff137b82 */ /* 0x000ee20000000800 */
[----:B------:R-:W-:-:S04]  /*0ff0*/  IMAD.WIDE.U32 R4, R17, R30, R2 ;  /* 0x0000001e11047225 */ /* 0x000fc800078e0002 */
[----:B------:R-:W-:-:S03]  /*1000*/  IMAD R17, R17, R31, R6 ;  /* 0x0000001f11117224 */ /* 0x000fc600078e0206 */
[----:B------:R-:W2:Y:S01]  /*1010*/  LDC R28, c[0x0][0x658] ;  /* 0x00019600ff1c7b82 */ /* 0x000ea20000000800 */
[----:B------:R-:W-:Y:S01]  /*1020*/  IMAD.IADD R5, R5, 0x1, R17 ;  /* 0x0000000105057824 */ /* 0x000fe200078e0211 */
[----:B0-----:R-:W-:Y:S01]  /*1030*/  ISETP.NE.U32.AND P1, PT, R32, RZ, PT ;  /* 0x000000ff2000720c */ /* 0x001fe20003f25070 */
[----:B------:R-:W-:-:S03]  /*1040*/  IMAD.MOV.U32 R17, RZ, RZ, -0x1 ;  /* 0xffffffffff117424 */ /* 0x000fc600078e00ff */
[----:B------:R-:W-:Y:S02]  /*1050*/  ISETP.NE.AND.EX P1, PT, R33, RZ, PT, P1 ;  /* 0x000000ff2100720c */ /* 0x000fe40003f25310 */
[----:B------:R-:W0:Y:S01]  /*1060*/  LDC R31, c[0x0][0x600] ;  /* 0x00018000ff1f7b82 */ /* 0x000e220000000800 */
[-CC-:B-1----:R-:W-:Y:S02]  /*1070*/  SHF.R.U64 R29, R4, R18.reuse, R5.reuse ;  /* 0x00000012041d7219 */ /* 0x182fe40000001205 */
[----:B------:R-:W-:-:S05]  /*1080*/  SHF.R.U32.HI R4, RZ, R18, R5 ;  /* 0x00000012ff047219 */ /* 0x000fca0000011605 */
[----:B------:R-:W1:Y:S01]  /*1090*/  LDC R30, c[0x0][0x648] ;  /* 0x00019200ff1e7b82 */ /* 0x000e620000000800 */
[-CC-:B---3--:R-:W-:Y:S02]  /*10a0*/  SHF.R.U64 R39, R29, R19.reuse, R4.reuse ;  /* 0x000000131d277219 */ /* 0x188fe40000001204 */
[----:B------:R-:W-:-:S05]  /*10b0*/  SHF.R.U32.HI R5, RZ, R19, R4 ;  /* 0x00000013ff057219 */ /* 0x000fca0000011604 */
[----:B------:R-:W3:Y:S01]  /*10c0*/  LDC R34, c[0x0][0x638] ;  /* 0x00018e00ff227b82 */ /* 0x000ee20000000800 */
[-C--:B--2---:R-:W-:Y:S02]  /*10d0*/  SHF.L.U32 R4, R17, R28.reuse, RZ ;  /* 0x0000001c11047219 */ /* 0x084fe400000006ff */
[--C-:B------:R-:W-:Y:S02]  /*10e0*/  SHF.R.U64 R38, R39, R28, R5.reuse ;  /* 0x0000001c27267219 */ /* 0x100fe40000001205 */
[----:B------:R-:W-:Y:S02]  /*10f0*/  LOP3.LUT R6, RZ, R4, RZ, 0x33, !PT ;  /* 0x00000004ff067212 */ /* 0x000fe400078e33ff */
[----:B------:R-:W-:Y:S01]  /*1100*/  SHF.R.U32.HI R5, RZ, R28, R5 ;  /* 0x0000001cff057219 */ /* 0x000fe20000011605 */
[----:B------:R-:W2:Y:S01]  /*1110*/  LDC R36, c[0x0][0x610] ;  /* 0x00018400ff247b82 */ /* 0x000ea20000000800 */
[----:B------:R-:W-:Y:S01]  /*1120*/  IMAD.MOV.U32 R4, RZ, RZ, R38 ;  /* 0x000000ffff047224 */ /* 0x000fe200078e0026 */
[----:B------:R-:W-:Y:S06]  /*1130*/  @!P1 BRA `(.L_x_14) ;  /* 0x0000000000289947 */ /* 0x000fec0003800000 */
[----:B------:R-:W4:Y:S02]  /*1140*/  LDC R17, c[0x0][0x64c] ;  /* 0x00019300ff117b82 */ /* 0x000f240000000800 */
[----:B----4-:R-:W-:-:S05]  /*1150*/  IADD3 R17, P1, R38, R17, RZ ;  /* 0x0000001126117210 */ /* 0x010fca0007f3e0ff */
        /* <DEDUP_REMOVED lines=8> */
.L_x_14:
[----:B-1----:R-:W-:Y:S01]  /*11e0*/  SHF.R.U64 R15, R4, R30, R5 ;  /* 0x0000001e040f7219 */ /* 0x002fe20000001205 */
[----:B------:R-:W-:Y:S01]  /*11f0*/  @P4 IMAD R24, R25, R26, R14 ;  /* 0x0000001a19184224 */ /* 0x000fe200078e020e */
[----:B------:R-:W-:Y:S01]  /*1200*/  LOP3.LUT R5, R39, R6, RZ, 0xc0, !PT ;  /* 0x0000000627057212 */ /* 0x000fe200078ec0ff */
[----:B0-----:R-:W-:Y:S01]  /*1210*/  VIADD R6, R31, 0xffffffff ;  /* 0xffffffff1f067836 */ /* 0x001fe20000000000 */
[----:B------:R-:W-:Y:S01]  /*1220*/  SHF.L.U32 R4, R35, R28, RZ ;  /* 0x0000001c23047219 */ /* 0x000fe200000006ff */
[----:B------:R-:W-:-:S03]  /*1230*/  IMAD.MOV R17, RZ, RZ, -R15 ;  /* 0x000000ffff117224 */ /* 0x000fc600078e0a0f */
[----:B------:R-:W-:Y:S01]  /*1240*/  LOP3.LUT R29, R29, R6, RZ, 0xc0, !PT ;  /* 0x000000061d1d7212 */ /* 0x000fe200078ec0ff */
[----:B------:R-:W-:Y:S02]  /*1250*/  IMAD R5, R4, R15, R5 ;  /* 0x0000000f04057224 */ /* 0x000fe400078e0205 */
[----:B---3--:R-:W-:Y:S02]  /*1260*/  IMAD R4, R17, R34, R38 ;  /* 0x0000002211047224 */ /* 0x008fe400078e0226 */
[----:B--2---:R-:W-:Y:S02]  /*1270*/  IMAD R6, R5, R36, R24 ;  /* 0x0000002405067224 */ /* 0x004fe400078e0218 */
[----:B------:R-:W-:Y:S02]  /*1280*/  IMAD R5, R4, R31, R29 ;  /* 0x0000001f04057224 */ /* 0x000fe400078e021d */
[----:B------:R-:W-:-:S03]  /*1290*/  IMAD.MOV.U32 R17, RZ, RZ, 0x1 ;  /* 0x00000001ff117424 */ /* 0x000fc600078e00ff */
[----:B------:R-:W-:Y:S02]  /*12a0*/  SEL R4, R5, R6, !P4 ;  /* 0x0000000605047207 */ /* 0x000fe40006000000 */
[----:B------:R-:W-:Y:S01]  /*12b0*/  SEL R6, R6, R5, !P4 ;  /* 0x0000000506067207 */ /* 0x000fe20006000000 */
[----:B------:R-:W-:-:S07]  /*12c0*/  IMAD.MOV.U32 R5, RZ, RZ, R37 ;  /* 0x000000ffff057224 */ /* 0x000fce00078e0025 */
.L_x_12:
[----:B------:R-:W-:Y:S05]  /*12d0*/  @!P3 BRA `(.L_x_15) ;  /* 0x00000000000cb947 */ /* 0x000fea0003800000 */
[----:B------:R-:W-:Y:S01]  /*12e0*/  UCGABAR_WAIT ;  /* 0x0000000000007dc7 */ /* 0x000fe20008000000 */
[----:B------:R-:W-:Y:S01]  /*12f0*/  CCTL.IVALL ;  /* 0x00000000ff00798f */ /* 0x000fe20002000000 */
[----:B------:R-:W-:Y:S05]  /*1300*/  BRA `(.L_x_16) ;  /* 0x0000000000047947 */ /* 0x000fea0003800000 */
.L_x_15:
[----:B------:R-:W-:Y:S06]  /*1310*/  BAR.SYNC.DEFER_BLOCKING 0x0 ;  /* 0x0000000000007b1d */ /* 0x000fec0000010000 */
.L_x_16:
[----:B------:R-:W-:Y:S05]  /*1320*/  @!P2 BRA `(.L_x_17) ;  /* 0x0000004000c8a947 */ /* 0x000fea0003800000 */
[----:B------:R-:W-:-:S13]  /*1330*/  ISETP.GT.U32.AND P1, PT, R40, 0x1, PT ;  /* 0x000000012800780c */ /* 0x000fda0003f24070 */
[----:B------:R-:W-:Y:S05]  /*1340*/  @P1 EXIT ;  /* 0x000000000000194d */ /* 0x000fea0003800000 */
.L_x_18:
[----:B------:R-:W-:-:S08]  /*1350*/  NOP ;  /* 0x0000000000007918 */ /* 0x000fd00000000000 */
[----:B------:R-:W0:Y:S02]  /*1360*/  USETMAXREG.TRY_ALLOC.CTAPOOL UP0, 0xe8 ;  /* 0x000000e8000079c8 */ /* 0x000e240008000600 */
[----:B0-----:R-:W-:-:S13]  /*1370*/  PLOP3.LUT P1, PT, PT, PT, UP0, 0x80, 0x0 ;  /* 0x000000000000781c */ /* 0x001fda0003f2f008 */
[----:B------:R-:W-:Y:S05]  /*1380*/  @!P1 BRA `(.L_x_18) ;  /* 0xfffffffc00f09947 */ /* 0x000fea000383ffff */
[----:B------:R-:W-:-:S13]  /*1390*/  LOP3.LUT P1, RZ, R17, 0xff, RZ, 0xc0, !PT ;  /* 0x000000ff11ff7812 */ /* 0x000fda000782c0ff */
[----:B------:R-:W-:Y:S05]  /*13a0*/  @!P1 EXIT ;  /* 0x000000000000994d */ /* 0x000fea0003800000 */
[----:B------:R-:W0:Y:S01]  /*13b0*/  S2UR UR6, SR_CgaCtaId ;  /* 0x00000000000679c3 */ /* 0x000e220000008800 */
[CC--:B------:R-:W-:Y:S01]  /*13c0*/  LEA.HI R11, R23.reuse, R10.reuse, RZ, 0x2 ;  /* 0x0000000a170b7211 */ /* 0x0c0fe200078f10ff */
[----:B------:R-:W-:Y:S01]  /*13d0*/  UIADD3 UR7, UR15, -0x1, URZ ;  /* 0xffffffff0f077890 */ /* 0x000fe2000fffe03f */
[----:B------:R-:W-:Y:S01]  /*13e0*/  LEA.HI R23, R23, R10, RZ, 0x5 ;  /* 0x0000000a17177211 */ /* 0x000fe200078f28ff */
[----:B------:R-:W-:Y:S01]  /*13f0*/  UMOV UR12, 0x400 ;  /* 0x00000400000c7882 */ /* 0x000fe20000000000 */
[--C-:B------:R-:W-:Y:S01]  /*1400*/  SHF.R.S32.HI R14, RZ, 0x2, R11.reuse ;  /* 0x00000002ff0e7819 */ /* 0x100fe2000001140b */
[----:B------:R-:W-:Y:S01]  /*1410*/  UISETP.LT.AND UP0, UPT, UR13, 0x1, UPT ;  /* 0x000000010d00788c */ /* 0x000fe2000bf01270 */
[----:B------:R-:W-:Y:S01]  /*1420*/  SHF.R.S32.HI R15, RZ, 0x1f, R11 ;  /* 0x0000001fff0f7819 */ /* 0x000fe2000001140b */
[----:B------:R-:W-:Y:S01]  /*1430*/  USHF.L.U32 UR22, UR13, 0x1, URZ ;  /* 0x000000010d167899 */ /* 0x000fe2000800063f */
[----:B------:R-:W-:Y:S01]  /*1440*/  SHF.R.S32.HI R23, RZ, 0x5, R23 ;  /* 0x00000005ff177819 */ /* 0x000fe20000011417 */
[----:B------:R-:W-:Y:S01]  /*1450*/  USEL UR14, UR13, 0x1, UP0 ;  /* 0x000000010d0e7887 */ /* 0x000fe20008000000 */
[----:B------:R-:W-:Y:S01]  /*1460*/  LEA.HI R15, R15, R14, RZ, 0x3 ;  /* 0x0000000e0f0f7211 */ /* 0x000fe200078f18ff */
[----:B------:R-:W-:Y:S01]  /*1470*/  UISETP.NE.AND UP0, UPT, UR7, URZ, UPT ;  /* 0x0000003f0700728c */ /* 0x000fe2000bf05270 */
[----:B------:R-:W-:Y:S01]  /*1480*/  LOP3.LUT R17, R11, 0xfffffffc, RZ, 0xc0, !PT ;  /* 0xfffffffc0b117812 */ /* 0x000fe200078ec0ff */
[----:B------:R-:W-:Y:S01]  /*1490*/  UIADD3 UR14, -UR14, UR13, URZ ;  /* 0x0000000d0e0e7290 */ /* 0x000fe2000fffe13f */
[----:B------:R-:W-:Y:S01]  /*14a0*/  LOP3.LUT R15, R15, 0xfffffff8, RZ, 0xc0, !PT ;  /* 0xfffffff80f0f7812 */ /* 0x000fe200078ec0ff */
[----:B------:R-:W-:Y:S01]  /*14b0*/  USEL UR9, URZ, 0x1, UP0 ;  /* 0x000000013f097887 */ /* 0x000fe20008000000 */
[----:B------:R-:W-:Y:S01]  /*14c0*/  LOP3.LUT R85, R7, 0x1, RZ, 0xfc, !PT ;  /* 0x0000000107557812 */ /* 0x000fe200078efcff */
[----:B------:R-:W-:-:S02]  /*14d0*/  IMAD.IADD R17, R10, 0x1, -R17 ;  /* 0x000000010a117824 */ /* 0x000fc400078e0a11 */
[----:B------:R-:W-:Y:S02]  /*14e0*/  IMAD.IADD R14, R14, 0x1, -R15 ;  /* 0x000000010e0e7824 */ /* 0x000fe400078e0a0f */
[----:B------:R-:W-:Y:S01]  /*14f0*/  IMAD.U32 R86, RZ, RZ, UR9 ;  /* 0x00000009ff567e24 */ /* 0x000fe2000f8e00ff */
[----:B0-----:R-:W-:Y:S02]  /*1500*/  ULEA UR12, UR6, UR12, 0x18 ;  /* 0x0000000c060c7291 */ /* 0x001fe4000f8ec03f */
[--C-:B------:R-:W-:Y:S01]  /*1510*/  SHF.R.S32.HI R15, RZ, 0x1f, R14.reuse ;  /* 0x0000001fff0f7819 */ /* 0x100fe2000001140e */
[----:B------:R-:W-:Y:S01]  /*1520*/  USHF.L.U32 UR6, UR7, 0x3, URZ ;  /* 0x0000000307067899 */ /* 0x000fe2000800063f */
[C-C-:B------:R-:W-:Y:S01]  /*1530*/  IMAD R20, R23.reuse, -0x10, -R14.reuse ;  /* 0xfffffff017147824 */ /* 0x140fe200078e0a0e */
[----:B------:R-:W-:Y:S02]  /*1540*/  UIADD3 UR7, UR12, 0x180, URZ ;  /* 0x000001800c077890 */ /* 0x000fe4000fffe03f */
[----:B------:R-:W-:Y:S01]  /*1550*/  ULOP3.LUT UR6, UR6, 0x8, URZ, 0xc0, !UPT ;  /* 0x0000000806067892 */ /* 0x000fe2000f8ec03f */
[----:B------:R-:W-:Y:S01]  /*1560*/  IMAD.WIDE R10, R23, 0x10, R14 ;  /* 0x00000010170a7825 */ /* 0x000fe200078e020e */
[----:B------:R-:W-:-:S02]  /*1570*/  UIADD3 UR8, UR12, 0x2980, URZ ;  /* 0x000029800c087890 */ /* 0x000fc4000fffe03f */
[----:B------:R-:W-:Y:S02]  /*1580*/  USHF.R.U32.HI UR7, URZ, 0x4, UR7 ;  /* 0x000000043f077899 */ /* 0x000fe40008011607 */
[----:B------:R-:W-:Y:S02]  /*1590*/  USHF.R.U32.HI UR8, URZ, 0x4, UR8 ;  /* 0x000000043f087899 */ /* 0x000fe40008011608 */
[----:B------:R-:W-:Y:S02]  /*15a0*/  ULOP3.LUT UR24, UR6, 0x8, URZ, 0x3c, !UPT ;  /* 0x0000000806187892 */ /* 0x000fe4000f8e3c3f */
[----:B------:R-:W-:Y:S02]  /*15b0*/  ULOP3.LUT UR16, UR6, 0x18, URZ, 0x3c, !UPT ;  /* 0x0000001806107892 */ /* 0x000fe4000f8e3c3f */
[----:B------:R-:W-:Y:S01]  /*15c0*/  UIADD3 UR23, UR12, 0x60, URZ ;  /* 0x000000600c177890 */ /* 0x000fe2000fffe03f */
[----:B------:R-:W-:Y:S01]  /*15d0*/  ULDC UR6, c[0x0][0x284] ;  /* 0x0000a10000067ab9 */ /* 0x000fe20000000800 */
[----:B------:R-:W-:Y:S01]  /*15e0*/  ULOP3.LUT UR7, UR7, 0x3fff, URZ, 0xc0, !UPT ;  /* 0x00003fff07077892 */ /* 0x000fe2000f8ec03f */
[----:B------:R-:W-:Y:S01]  /*15f0*/  VIADD R20, R20, UR6 ;  /* 0x0000000614147c36 */ /* 0x000fe20008000000 */
[----:B------:R-:W-:-:S02]  /*1600*/  ULOP3.LUT UR8, UR8, 0x3fff, URZ, 0xc0, !UPT ;  /* 0x00003fff08087892 */ /* 0x000fc4000f8ec03f */
[----:B------:R-:W-:Y:S02]  /*1610*/  ULEA UR15, UR15, UR23, 0x3 ;  /* 0x000000170f0f7291 */ /* 0x000fe4000f8e183f */
[----:B------:R-:W-:Y:S02]  /*1620*/  ULOP3.LUT UR17, UR7, 0x10000, URZ, 0xfc, !UPT ;  /* 0x0001000007117892 */ /* 0x000fe4000f8efc3f */
[----:B------:R-:W-:-:S12]  /*1630*/  ULOP3.LUT UR18, UR8, 0x10000, URZ, 0xfc, !UPT ;  /* 0x0001000008127892 */ /* 0x000fd8000f8efc3f */
.L_x_109:
[----:B------:R-:W-:Y:S01]  /*1640*/  SHF.L.U32 R14, R86, 0x1f, RZ ;  /* 0x0000001f560e7819 */ /* 0x000fe200000006ff */
[----:B------:R-:W0:Y:S01]  /*1650*/  LDC R15, c[0x0][0x28c] ;  /* 0x0000a300ff0f7b82 */ /* 0x000e220000000800 */
[----:B------:R-:W-:Y:S01]  /*1660*/  UMOV UR6, URZ ;  /* 0x0000003f00067c82 */ /* 0x000fe20008000000 */
[----:B------:R-:W-:Y:S01]  /*1670*/  UMOV UR19, UR5 ;  /* 0x0000000500137c82 */ /* 0x000fe20008000000 */
[----:B------:R-:W1:Y:S01]  /*1680*/  SYNCS.PHASECHK.TRANS64.TRYWAIT P1, [UR15+-0x8], R14 ;  /* 0xfffff80eff0075a7 */ /* 0x000e62000802014f */
[----:B0-----:R-:W-:Y:S01]  /*1690*/  ISETP.GE.AND P2, PT, R15, 0x1, PT ;  /* 0x000000010f00780c */ /* 0x001fe20003f46270 */
[----:B-1-34-:R-:W-:-:S12]  /*16a0*/  @!P1 BRA `(.L_x_19) ;  /* 0x0000005000049947 */ /* 0x01afd80003800000 */
.L_x_132:
[----:B------:R-:W-:Y:S01]  /*16b0*/  UMOV UR7, URZ ;  /* 0x0000003f00077c82 */ /* 0x000fe20008000000 */
[----:B------:R-:W-:Y:S01]  /*16c0*/  UMOV UR8, URZ ;  /* 0x0000003f00087c82 */ /* 0x000fe20008000000 */
[----:B------:R-:W-:Y:S01]  /*16d0*/  CS2R R22, SRZ ;  /* 0x0000000000167805 */ /* 0x000fe2000001ff00 */
[----:B------:R-:W-:Y:S01]  /*16e0*/  IMAD.MOV.U32 R21, RZ, RZ, RZ ;  /* 0x000000ffff157224 */ /* 0x000fe200078e00ff */
[----:B------:R-:W-:Y:S02]  /*16f0*/  CS2R R56, SRZ ;  /* 0x0000000000387805 */ /* 0x000fe4000001ff00 */
[----:B------:R-:W-:Y:S02]  /*1700*/  CS2R R58, SRZ ;  /* 0x00000000003a7805 */ /* 0x000fe4000001ff00 */
[----:B------:R-:W-:Y:S02]  /*1710*/  CS2R R60, SRZ ;  /* 0x00000000003c7805 */ /* 0x000fe4000001ff00 */
[----:B------:R-:W-:-:S02]  /*1720*/  CS2R R62, SRZ ;  /* 0x00000000003e7805 */ /* 0x000fc4000001ff00 */
[----:B------:R-:W-:Y:S02]  /*1730*/  CS2R R64, SRZ ;  /* 0x0000000000407805 */ /* 0x000fe4000001ff00 */
[----:B------:R-:W-:Y:S02]  /*1740*/  CS2R R66, SRZ ;  /* 0x0000000000427805 */ /* 0x000fe4000001ff00 */
[----:B------:R-:W-:Y:S02]  /*1750*/  CS2R R68, SRZ ;  /* 0x0000000000447805 */ /* 0x000fe4000001ff00 */
[----:B------:R-:W-:Y:S02]  /*1760*/  CS2R R70, SRZ ;  /* 0x0000000000467805 */ /* 0x000fe4000001ff00 */
[----:B------:R-:W-:Y:S02]  /*1770*/  CS2R R72, SRZ ;  /* 0x0000000000487805 */ /* 0x000fe4000001ff00 */
[----:B------:R-:W-:-:S02]  /*1780*/  CS2R R74, SRZ ;  /* 0x00000000004a7805 */ /* 0x000fc4000001ff00 */
[----:B------:R-:W-:Y:S02]  /*1790*/  CS2R R76, SRZ ;  /* 0x00000000004c7805 */ /* 0x000fe4000001ff00 */
[----:B------:R-:W-:Y:S02]  /*17a0*/  CS2R R78, SRZ ;  /* 0x00000000004e7805 */ /* 0x000fe4000001ff00 */
[----:B------:R-:W-:Y:S02]  /*17b0*/  CS2R R80, SRZ ;  /* 0x0000000000507805 */ /* 0x000fe4000001ff00 */
[----:B------:R-:W-:Y:S01]  /*17c0*/  CS2R R82, SRZ ;  /* 0x0000000000527805 */ /* 0x000fe2000001ff00 */
[----:B------:R-:W-:Y:S01]  /*17d0*/  IMAD.MOV.U32 R84, RZ, RZ, RZ ;  /* 0x000000ffff547224 */ /* 0x000fe200078e00ff */
[----:B------:R-:W-:Y:S01]  /*17e0*/  CS2R R24, SRZ ;  /* 0x0000000000187805 */ /* 0x000fe2000001ff00 */
[----:B------:R-:W-:Y:S01]  /*17f0*/  IMAD.U32 R87, RZ, RZ, UR4 ;  /* 0x00000004ff577e24 */ /* 0x000fe2000f8e00ff */
        /* <DEDUP_REMOVED lines=14> */
[----:B------:R-:W-:Y:S01]  /*18e0*/  CS2R R54, SRZ ;  /* 0x0000000000367805 */ /* 0x000fe2000001ff00 */
[----:B------:R-:W-:Y:S06]  /*18f0*/  @!P2 BRA `(.L_x_20) ;  /* 0x000000040048a947 */ /* 0x000fec0003800000 */
[----:B------:R-:W-:-:S13]  /*1900*/  ISETP.NE.AND P2, PT, R85, 0x3, PT ;  /* 0x000000035500780c */ /* 0x000fda0003f45270 */
[----:B------:R-:W-:Y:S05]  /*1910*/  @!P2 BRA `(.L_x_21) ;  /* 0x000000000004a947 */ /* 0x000fea0003800000 */
[----:B------:R-:W-:Y:S01]  /*1920*/  BPT.TRAP 0x1 ;  /* 0x000000040000795c */ /* 0x000fe20000300000 */
.L_x_21:
[----:B------:R-:W-:Y:S01]  /*1930*/  ULEA UR6, UR5, UR12, 0x3 ;  /* 0x0000000c05067291 */ /* 0x000fe2000f8e183f */
[----:B0-----:R-:W-:-:S05]  /*1940*/  IMAD.U32 R14, RZ, RZ, UR4 ;  /* 0x00000004ff0e7e24 */ /* 0x001fca000f8e00ff */
[----:B------:R-:W-:-:S04]  /*1950*/  SHF.L.U32 R14, R14, 0x1f, RZ ;  /* 0x0000001f0e0e7819 */ /* 0x000fc800000006ff */
[----:B------:R0:W1:Y:S01]  /*1960*/  SYNCS.PHASECHK.TRANS64.TRYWAIT P1, [UR6], R14 ;  /* 0x0000000eff0075a7 */ /* 0x0000620008020146 */
[----:B------:R-:W-:Y:S05]  /*1970*/  @!P2 BRA `(.L_x_22) ;  /* 0x000000000004a947 */ /* 0x000fea0003800000 */
[----:B------:R-:W-:Y:S01]  /*1980*/  BPT.TRAP 0x1 ;  /* 0x000000040000795c */ /* 0x000fe20000300000 */
.L_x_22:
[----:B-1----:R-:W-:Y:S05]  /*1990*/  @P1 BRA `(.L_x_23) ;  /* 0x0000000000081947 */ /* 0x002fea0003800000 */
[----:B------:R-:W1:Y:S02]  /*19a0*/  SYNCS.PHASECHK.TRANS64.TRYWAIT P1, [UR6], R14 ;  /* 0x0000000eff0075a7 */ /* 0x000e640008020146 */
[----:B-1----:R-:W-:Y:S05]  /*19b0*/  @!P1 BRA `(.L_x_24) ;  /* 0x0000004c00589947 */ /* 0x002fea0003800000 */
.L_x_23:
[----:B------:R-:W-:Y:S01]  /*19c0*/  ULDC UR7, c[0x0][0x50c] ;  /* 0x0001430000077ab9 */ /* 0x000fe20000000800 */
[----:B------:R-:W-:Y:S01]  /*19d0*/  ULEA UR8, UR5, UR17, 0x7 ;  /* 0x0000001105087291 */ /* 0x000fe2000f8e383f */
[----:B------:R-:W-:Y:S01]  /*19e0*/  WARPGROUP.ARRIVE ;  /* 0x00000000000079c5 */ /* 0x000fe20000000000 */
[----:B------:R-:W-:Y:S01]  /*19f0*/  UISETP.NE.AND UP0, UPT, UR7, 0x1, UPT ;  /* 0x000000010700788c */ /* 0x000fe2000bf05270 */
[----:B------:R-:W-:Y:S01]  /*1a00*/  CS2R R22, SRZ ;  /* 0x0000000000167805 */ /* 0x000fe2000001ff00 */
[----:B------:R-:W-:Y:S01]  /*1a10*/  ULEA UR10, UR5, UR18, 0x7 ;  /* 0x00000012050a7291 */ /* 0x000fe2000f8e383f */
[----:B------:R-:W-:Y:S01]  /*1a20*/  IMAD.MOV.U32 R21, RZ, RZ, RZ ;  /* 0x000000ffff157224 */ /* 0x000fe200078e00ff */
[----:B------:R-:W-:Y:S01]  /*1a30*/  USEL UR7, URZ, 0x1, UP0 ;  /* 0x000000013f077887 */ /* 0x000fe20008000000 */
[----:B------:R-:W-:Y:S01]  /*1a40*/  CS2R R56, SRZ ;  /* 0x0000000000387805 */ /* 0x000fe2000001ff00 */
[----:B------:R-:W-:Y:S01]  /*1a50*/  UMOV UR9, 0xc0000010 ;  /* 0xc000001000097882 */ /* 0x000fe20000000000 */
[----:B------:R-:W-:Y:S01]  /*1a60*/  UMOV UR11, 0xc0000010 ;  /* 0xc0000010000b7882 */ /* 0x000fe20000000000 */
[----:B------:R-:W-:Y:S01]  /*1a70*/  UMOV UR6, 0x1 ;  /* 0x0000000100067882 */ /* 0x000fe20000000000 */
[----:B------:R-:W-:-:S02]  /*1a80*/  CS2R R58, SRZ ;  /* 0x00000000003a7805 */ /* 0x000fc4000001ff00 */
[----:B------:R-:W-:Y:S01]  /*1a90*/  ISETP.NE.AND P1, PT, RZ, UR7, PT ;  /* 0x00000007ff007c0c */ /* 0x000fe2000bf25270 */
[----:B------:R-:W-:Y:S01]  /*1aa0*/  QGMMA.64x64x32.F32.E4M3.E4M3 R24, gdesc[UR8], RZ, !UPT, gsb0 ;  /* 0x00e00000081879f3 */ /* 0x000fe2000c0008ff */
        /* <DEDUP_REMOVED lines=11> */
[----:B------:R-:W-:Y:S01]  /*1b60*/  CS2R R82, SRZ ;  /* 0x0000000000527805 */ /* 0x000fe2000001ff00 */
[----:B------:R-:W-:Y:S01]  /*1b70*/  IMAD.MOV.U32 R84, RZ, RZ, RZ ;  /* 0x000000ffff547224 */ /* 0x000fe200078e00ff */
[----:B------:R-:W-:Y:S06]  /*1b80*/  @!P1 BRA `(.L_x_25) ;  /* 0x0000000000889947 */ /* 0x000fec0003800000 */
[----:B------:R-:W-:Y:S02]  /*1b90*/  WARPGROUP.DEPBAR.LE gsb0, 0x0 ;  /* 0x00008000000079c5 */ /* 0x000fe40000010000 */
[----:B------:R-:W-:-:S01]  /*1ba0*/  FADD R83, RZ, R24 ;  /* 0x00000018ff537221 */ /* 0x000fc20000000000 */
[----:B------:R-:W-:Y:S01]  /*1bb0*/  FADD R84, RZ, R25 ;  /* 0x00000019ff547221 */ /* 0x000fe20000000000 */
        /* <DEDUP_REMOVED lines=30> */
[----:B------:R-:W-:-:S06]  /*1da0*/  UMOV UR6, URZ ;  /* 0x0000003f00067c82 */ /* 0x000fcc0008000000 */
.L_x_25:
[----:B------:R-:W-:-:S04]  /*1db0*/  UIADD3 UR19, UR5, 0x1, URZ ;  /* 0x0000000105137890 */ /* 0x000fc8000fffe03f */
[----:B------:R-:W-:-:S04]  /*1dc0*/  UISETP.NE.AND UP0, UPT, UR19, 0x5, UPT ;  /* 0x000000051300788c */ /* 0x000fc8000bf05270 */
[----:B------:R-:W-:Y:S02]  /*1dd0*/  USEL UR8, URZ, 0x1, UP0 ;  /* 0x000000013f087887 */ /* 0x000fe40008000000 */
[----:B------:R-:W-:Y:S02]  /*1de0*/  USEL UR19, UR19, URZ, UP0 ;  /* 0x0000003f13137287 */ /* 0x000fe40008000000 */
[----:B------:R-:W-:-:S06]  /*1df0*/  ULOP3.LUT UR8, UR4, UR8, URZ, 0x3c, !UPT ;  /* 0x0000000804087292 */ /* 0x000fcc000f8e3c3f */
[----:B------:R-:W-:Y:S01]  /*1e00*/  IMAD.U32 R87, RZ, RZ, UR8 ;  /* 0x00000008ff577e24 */ /* 0x000fe2000f8e00ff */
[----:B------:R-:W-:-:S06]  /*1e10*/  UMOV UR8, 0x1 ;  /* 0x0000000100087882 */ /* 0x000fcc0000000000 */
.L_x_20:
[----:B------:R-:W-:-:S06]  /*1e20*/  UISETP.GE.AND UP0, UPT, UR14, 0x1, UPT ;  /* 0x000000010e00788c */ /* 0x000fcc000bf06270 */
[----:B------:R-:W-:-:S13]  /*1e30*/  PLOP3.LUT P1, PT, PT, PT, UP0, 0x80, 0x0 ;  /* 0x000000000000781c */ /* 0x000fda0003f2f008 */
[----:B------:R-:W-:Y:S05]  /*1e40*/  @!P1 BRA `(.L_x_26) ;  /* 0x0000000400509947 */ /* 0x000fea0003800000 */
[----:B01----:R-:W-:Y:S01]  /*1e50*/  IMAD.U32 R14, RZ, RZ, UR14 ;  /* 0x0000000eff0e7e24 */ /* 0x003fe2000f8e00ff */
[----:B------:R-:W-:Y:S01]  /*1e60*/  ULDC UR25, c[0x0][0x50c] ;  /* 0x0001430000197ab9 */ /* 0x000fe20000000800 */
[----:B------:R-:W-:-:S07]  /*1e70*/  IMAD.U32 R15, RZ, RZ, UR5 ;  /* 0x00000005ff0f7e24 */ /* 0x000fce000f8e00ff */
.L_x_34:
[----:B------:R-:W-:-:S13]  /*1e80*/  ISETP.NE.AND P2, PT, R85, 0x3, PT ;  /* 0x000000035500780c */ /* 0x000fda0003f45270 */
[----:B0-----:R-:W-:Y:S05]  /*1e90*/  @!P2 BRA `(.L_x_27) ;  /* 0x000000000004a947 */ /* 0x001fea0003800000 */
[----:B------:R-:W-:Y:S01]  /*1ea0*/  BPT.TRAP 0x1 ;  /* 0x000000040000795c */ /* 0x000fe20000300000 */
.L_x_27:
[----:B------:R-:W-:Y:S01]  /*1eb0*/  ULEA UR9, UR19, UR12, 0x3 ;  /* 0x0000000c13097291 */ /* 0x000fe2000f8e183f */
[----:B------:R-:W-:-:S08]  /*1ec0*/  SHF.L.U32 R18, R87, 0x1f, RZ ;  /* 0x0000001f57127819 */ /* 0x000fd000000006ff */
[----:B------:R0:W1:Y:S01]  /*1ed0*/  SYNCS.PHASECHK.TRANS64.TRYWAIT P1, [UR9], R18 ;  /* 0x00000012ff0075a7 */ /* 0x0000620008020149 */
[----:B------:R-:W-:Y:S05]  /*1ee0*/  @!P2 BRA `(.L_x_28) ;  /* 0x000000000004a947 */ /* 0x000fea0003800000 */
[----:B------:R-:W-:Y:S01]  /*1ef0*/  BPT.TRAP 0x1 ;  /* 0x000000040000795c */ /* 0x000fe20000300000 */
.L_x_28:
[----:B-1----:R-:W-:Y:S05]  /*1f00*/  @P1 BRA `(.L_x_29) ;  /* 0x0000000000081947 */ /* 0x002fea0003800000 */
[----:B------:R-:W1:Y:S02]  /*1f10*/  SYNCS.PHASECHK.TRANS64.TRYWAIT P1, [UR9], R18 ;  /* 0x00000012ff0075a7 */ /* 0x000e640008020149 */
[----:B-1----:R-:W-:Y:S05]  /*1f20*/  @!P1 BRA `(.L_x_30) ;  /* 0x0000004800149947 */ /* 0x002fea0003800000 */
.L_x_29:
[----:B------:R-:W-:Y:S01]  /*1f30*/  UISETP.NE.AND UP0, UPT, UR7, URZ, UPT ;  /* 0x0000003f0700728c */ /* 0x000fe2000bf05270 */
[----:B------:R-:W-:Y:S01]  /*1f40*/  WARPGROUP.ARRIVE ;  /* 0x00000000000079c5 */ /* 0x000fe20000000000 */
[----:B------:R-:W-:Y:S02]  /*1f50*/  ULEA UR10, UR19, UR18, 0x7 ;  /* 0x00000012130a7291 */ /* 0x000fe4000f8e383f */
[----:B------:R-:W-:Y:S01]  /*1f60*/  USEL UR8, UR8, URZ, !UP0 ;  /* 0x0000003f08087287 */ /* 0x000fe2000c000000 */
[----:B------:R-:W-:Y:S01]  /*1f70*/  UMOV UR9, 0xc0000010 ;  /* 0xc000001000097882 */ /* 0x000fe20000000000 */
[----:B------:R-:W-:Y:S02]  /*1f80*/  UMOV UR11, 0xc0000010 ;  /* 0xc0000010000b7882 */ /* 0x000fe40000000000 */
[----:B------:R-:W-:Y:S02]  /*1f90*/  UISETP.NE.U32.AND UP0, UPT, UR8, URZ, UPT ;  /* 0x0000003f0800728c */ /* 0x000fe4000bf05070 */
[----:B------:R-:W-:-:S02]  /*1fa0*/  ULEA UR8, UR19, UR17, 0x7 ;  /* 0x0000001113087291 */ /* 0x000fc4000f8e383f */
[----:B------:R-:W-:-:S07]  /*1fb0*/  UIADD3 UR6, UR6, 0x1, URZ ;  /* 0x0000000106067890 */ /* 0x000fce000fffe03f */
[----:B------:R-:W-:Y:S01]  /*1fc0*/  QGMMA.64x64x32.F32.E4M3.E4M3 R24, gdesc[UR8], R24, UP0, gsb0 ;  /* 0x00e00000081879f3 */ /* 0x000fe2000b800818 */
[----:B------:R-:W-:-:S04]  /*1fd0*/  UISETP.NE.AND UP0, UPT, UR6, UR25, UPT ;  /* 0x000000190600728c */ /* 0x000fc8000bf05270 */
[----:B------:R-:W-:-:S06]  /*1fe0*/  USEL UR7, URZ, 0x1, UP0 ;  /* 0x000000013f077887 */ /* 0x000fcc0008000000 */
[----:B------:R-:W-:Y:S01]  /*1ff0*/  ISETP.NE.AND P1, PT, RZ, UR7, PT ;  /* 0x00000007ff007c0c */ /* 0x000fe2000bf25270 */
[----:B------:R-:W-:-:S12]  /*2000*/  WARPGROUP.DEPBAR.LE gsb0, 0x1 ;  /* 0x00008000000079c5 */ /* 0x000fd80000010100 */
[----:B------:R-:W-:Y:S05]  /*2010*/  @!P1 BRA `(.L_x_31) ;  /* 0x0000000000889947 */ /* 0x000fea0003800000 */
[----:B------:R-:W-:Y:S02]  /*2020*/  WARPGROUP.DEPBAR.LE gsb0, 0x0 ;  /* 0x00008000000079c5 */ /* 0x000fe40000010000 */
[----:B------:R-:W-:-:S01]  /*2030*/  FADD R83, R24, R83 ;  /* 0x0000005318537221 */ /* 0x000fc20000000000 */
[----:B------:R-:W-:Y:S01]  /*2040*/  FADD R84, R25, R84 ;  /* 0x0000005419547221 */ /* 0x000fe20000000000 */
        /* <DEDUP_REMOVED lines=30> */
[----:B------:R-:W-:-:S06]  /*2230*/  UMOV UR6, URZ ;  /* 0x0000003f00067c82 */ /* 0x000fcc0008000000 */
.L_x_31:
[----:B------:R-:W-:Y:S05]  /*2240*/  @!P2 BRA `(.L_x_32) ;  /* 0x000000000004a947 */ /* 0x000fea0003800000 */
[----:B------:R-:W-:Y:S01]  /*2250*/  BPT.TRAP 0x1 ;  /* 0x000000040000795c */ /* 0x000fe20000300000 */
.L_x_32:
[----:B01----:R-:W-:Y:S02]  /*2260*/  @P0 LEA R18, R15, UR12, 0x3 ;  /* 0x0000000c0f120c11 */ /* 0x003fe4000f8e18ff */
[----:B------:R-:W-:-:S03]  /*2270*/  ISETP.GT.U32.AND P1, PT, R7, 0x1, PT ;  /* 0x000000010700780c */ /* 0x000fc60003f24070 */
[----:B------:R-:W-:-:S05]  /*2280*/  @P0 VIADD R19, R18, 0x28 ;  /* 0x0000002812130836 */ /* 0x000fca0000000000 */
[----:B------:R-:W-:-:S04]  /*2290*/  @P0 PRMT R19, R12, 0x654, R19 ;  /* 0x000006540c130816 */ /* 0x000fc80000000013 */
[----:B------:R0:W-:Y:S01]  /*22a0*/  @P0 SYNCS.ARRIVE.TRANS64.RED.A1T0 RZ, [R19+URZ], RZ ;  /* 0x000000ff13ff09a7 */ /* 0x0001e2000810043f */
[----:B------:R-:W-:Y:S05]  /*22b0*/  @P1 BRA `(.L_x_33) ;  /* 0x0000000000041947 */ /* 0x000fea0003800000 */
[----:B------:R-:W-:Y:S01]  /*22c0*/  BPT.TRAP 0x1 ;  /* 0x000000040000795c */ /* 0x000fe20000300000 */
.L_x_33:
[----:B------:R-:W-:Y:S01]  /*22d0*/  UIADD3 UR19, UR19, 0x1, URZ ;  /* 0x0000000113137890 */ /* 0x000fe2000fffe03f */
[C---:B------:R-:W-:Y:S01]  /*22e0*/  ISETP.GT.AND P2, PT, R14.reuse, 0x1, PT ;  /* 0x000000010e00780c */ /* 0x040fe20003f44270 */
[----:B------:R-:W-:Y:S02]  /*22f0*/  VIADD R15, R15, 0x1 ;  /* 0x000000010f0f7836 */ /* 0x000fe40000000000 */
[----:B------:R-:W-:Y:S01]  /*2300*/  UISETP.NE.AND UP0, UPT, UR19, 0x5, UPT ;  /* 0x000000051300788c */ /* 0x000fe2000bf05270 */
[----:B------:R-:W-:Y:S02]  /*2310*/  VIADD R14, R14, 0xffffffff ;  /* 0xffffffff0e0e7836 */ /* 0x000fe40000000000 */
[C---:B------:R-:W-:Y:S01]  /*2320*/  ISETP.NE.AND P1, PT, R15.reuse, 0x5, PT ;  /* 0x000000050f00780c */ /* 0x040fe20003f25270 */
[----:B------:R-:W-:Y:S02]  /*2330*/  USEL UR8, URZ, 0x1, UP0 ;  /* 0x000000013f087887 */ /* 0x000fe40008000000 */
[----:B------:R-:W-:Y:S01]  /*2340*/  USEL UR19, UR19, URZ, UP0 ;  /* 0x0000003f13137287 */ /* 0x000fe20008000000 */
[----:B------:R-:W-:-:S03]  /*2350*/  SEL R15, R15, RZ, P1 ;  /* 0x000000ff0f0f7207 */ /* 0x000fc60000800000 */
[----:B------:R-:W-:Y:S01]  /*2360*/  LOP3.LUT R87, R87, UR8, RZ, 0x3c, !PT ;  /* 0x0000000857577c12 */ /* 0x000fe2000f8e3cff */
[----:B------:R-:W-:Y:S01]  /*2370*/  UMOV UR8, 0x1 ;  /* 0x0000000100087882 */ /* 0x000fe20000000000 */
[----:B------:R-:W-:Y:S06]  /*2380*/  @P2 BRA `(.L_x_34) ;  /* 0xfffffff800bc2947 */ /* 0x000fec000383ffff */
.L_x_26:
[----:B------:R-:W-:Y:S01]  /*2390*/  UISETP.NE.AND UP0, UPT, UR6, URZ, UPT ;  /* 0x0000003f0600728c */ /* 0x000fe2000bf05270 */
[----:B01----:R-:W0:Y:S01]  /*23a0*/  LDC R14, c[0x0][0x28c] ;  /* 0x0000a300ff0e7b82 */ /* 0x003e220000000800 */
[----:B------:R-:W-:Y:S02]  /*23b0*/  IMAD.U32 R15, RZ, RZ, UR24 ;  /* 0x00000018ff0f7e24 */ /* 0x000fe4000f8e00ff */
[----:B------:R-:W-:-:S06]  /*23c0*/  USEL UR6, URZ, 0x1, !UP0 ;  /* 0x000000013f067887 */ /* 0x000fcc000c000000 */
[----:B------:R-:W-:-:S13]  /*23d0*/  ISETP.NE.AND P1, PT, RZ, UR6, PT ;  /* 0x00000006ff007c0c */ /* 0x000fda000bf25270 */
[----:B------:R-:W-:Y:S05]  /*23e0*/  @!P1 BRA `(.L_x_35) ;  /* 0x0000000000849947 */ /* 0x000fea0003800000 */
[----:B------:R-:W-:Y:S02]  /*23f0*/  WARPGROUP.DEPBAR.LE gsb0, 0x0 ;  /* 0x00008000000079c5 */ /* 0x000fe40000010000 */
[----:B------:R-:W-:Y:S01]  /*2400*/  FADD R83, R24, R83 ;  /* 0x0000005318537221 */ /* 0x000fe20000000000 */
        /* <DEDUP_REMOVED lines=30> */
[----:B------:R-:W-:-:S07]  /*25f0*/  FADD R22, R22, R55 ;  /* 0x0000003716167221 */ /* 0x000fce0000000000 */
.L_x_35:
[----:B0-----:R-:W-:Y:S01]  /*2600*/  ISETP.GE.AND P1, PT, R14, 0x1, PT ;  /* 0x000000010e00780c */ /* 0x001fe20003f26270 */
[----:B------:R0:W-:Y:S01]  /*2610*/  SYNCS.ARRIVE.TRANS64.A1T0 RZ, [R15+UR23], RZ ;  /* 0x000000ff0fff79a7 */ /* 0x0001e20008100017 */
[----:B------:R-:W-:-:S11]  /*2620*/  WARPGROUP.DEPBAR.LE gsb0, 0x0 ;  /* 0x00008000000079c5 */ /* 0x000fd60000010000 */
[----:B------:R-:W-:Y:S05]  /*2630*/  @!P1 BRA `(.L_x_36) ;  /* 0x0000000000449947 */ /* 0x000fea0003800000 */
[----:B------:R-:W-:-:S13]  /*2640*/  ISETP.NE.AND P1, PT, R85, 0x3, PT ;  /* 0x000000035500780c */ /* 0x000fda0003f25270 */
[----:B------:R-:W-:Y:S05]  /*2650*/  @!P1 BRA `(.L_x_37) ;  /* 0x0000000000049947 */ /* 0x000fea0003800000 */
[----:B------:R-:W-:Y:S01]  /*2660*/  BPT.TRAP 0x1 ;  /* 0x000000040000795c */ /* 0x000fe20000300000 */
.L_x_37:
[----:B------:R-:W-:Y:S01]  /*2670*/  VOTEU.ANY UP0, P0 ;  /* 0x00000000003f7886 */ /* 0x000fe20000000100 */
[----:B------:R-:W-:-:S04]  /*2680*/  ISETP.GT.U32.AND P1, PT, R7, 0x1, PT ;  /* 0x000000010700780c */ /* 0x000fc80003f24070 */
[----:B------:R-:W-:-:S06]  /*2690*/  @UP0 UIADD3 UR6, UR14, UR5, URZ ;  /* 0x000000050e060290 */ /* 0x000fcc000fffe03f */
[----:B------:R-:W-:Y:S02]  /*26a0*/  IMAD.U32 R14, RZ, RZ, UR6 ;  /* 0x00000006ff0e7e24 */ /* 0x000fe4000f8e00ff */
[----:B------:R-:W-:Y:S02]  /*26b0*/  IMAD.U32 R19, RZ, RZ, UR6 ;  /* 0x00000006ff137e24 */ /* 0x000fe4000f8e00ff */
[----:B0-----:R-:W-:-:S05]  /*26c0*/  @P0 IMAD.WIDE.U32 R14, R14, -0x33333333, RZ ;  /* 0xcccccccd0e0e0825 */ /* 0x001fca00078e00ff */
[----:B------:R-:W-:-:S05]  /*26d0*/  @P0 SHF.R.U32.HI R14, RZ, 0x2, R15 ;  /* 0x00000002ff0e0819 */ /* 0x000fca000001160f */
[----:B------:R-:W-:-:S05]  /*26e0*/  @P0 IMAD R14, R14, -0x5, R19 ;  /* 0xfffffffb0e0e0824 */ /* 0x000fca00078e0213 */
[----:B------:R-:W-:-:S05]  /*26f0*/  @P0 LEA R14, R14, UR12, 0x3 ;  /* 0x0000000c0e0e0c11 */ /* 0x000fca000f8e18ff */
[----:B------:R-:W-:-:S05]  /*2700*/  @P0 VIADD R15, R14, 0x28 ;  /* 0x000000280e0f0836 */ /* 0x000fca0000000000 */
[----:B------:R-:W-:-:S04]  /*2710*/  @P0 PRMT R15, R12, 0x654, R15 ;  /* 0x000006540c0f0816 */ /* 0x000fc8000000000f */
[----:B------:R1:W-:Y:S01]  /*2720*/  @P0 SYNCS.ARRIVE.TRANS64.RED.A1T0 RZ, [R15+URZ], RZ ;  /* 0x000000ff0fff09a7 */ /* 0x0003e2000810043f */
[----:B------:R-:W-:Y:S05]  /*2730*/  @P1 BRA `(.L_x_36) ;  /* 0x0000000000041947 */ /* 0x000fea0003800000 */
[----:B------:R-:W-:Y:S01]  /*2740*/  BPT.TRAP 0x1 ;  /* 0x000000040000795c */ /* 0x000fe20000300000 */
.L_x_36:
[----:B------:R-:W-:Y:S01]  /*2750*/  SHF.L.U32 R14, R86, 0x1f, RZ ;  /* 0x0000001f560e7819 */ /* 0x000fe200000006ff */
[----:B------:R-:W-:Y:S01]  /*2760*/  UIADD3 UR5, UR22, UR5, URZ ;  /* 0x0000000516057290 */ /* 0x000fe2000fffe03f */
[----:B------:R-:W3:Y:S01]  /*2770*/  LDC R26, c[0x0][0x288] ;  /* 0x0000a200ff1a7b82 */ /* 0x000ee20000000800 */
[----:B------:R-:W-:Y:S01]  /*2780*/  UISETP.GE.U32.AND UP1, UPT, UR22, 0x5, UPT ;  /* 0x000000051600788c */ /* 0x000fe2000bf26070 */
[----:B------:R-:W-:Y:S01]  /*2790*/  IMAD.SHL.U32 R24, R17, 0x2, RZ ;  /* 0x0000000211187824 */ /* 0x000fe200078e00ff */
[----:B------:R-:W-:Y:S02]  /*27a0*/  UISETP.GT.U32.AND UP0, UPT, UR5, 0x4, UPT ;  /* 0x000000040500788c */ /* 0x000fe4000bf04070 */
[----:B------:R-:W-:Y:S02]  /*27b0*/  UIMAD.WIDE.U32 UR6, UR5, -0x33333333, URZ ;  /* 0xcccccccd050678a5 */ /* 0x000fe4000f8e003f */
[----:B------:R-:W-:Y:S01]  /*27c0*/  UISETP.LT.U32.AND UP0, UPT, UR22, 0x5, UP0 ;  /* 0x000000051600788c */ /* 0x000fe20008701070 */
[----:B------:R-:W2:Y:S01]  /*27d0*/  SYNCS.PHASECHK.TRANS64.TRYWAIT P1, [UR15+0x8], R14 ;  /* 0x0000080eff0075a7 */ /* 0x000ea2000802014f */
[----:B------:R-:W-:Y:S01]  /*27e0*/  USHF.R.U32.HI UR6, URZ, 0x2, UR7 ;  /* 0x000000023f067899 */ /* 0x000fe20008011607 */
[----:B------:R-:W-:Y:S01]  /*27f0*/  SHF.R.S32.HI R25, RZ, 0x1f, R24 ;  /* 0x0000001fff197819 */ /* 0x000fe20000011418 */
[----:B------:R-:W-:-:S02]  /*2800*/  USEL UR8, URZ, 0x1, !UP0 ;  /* 0x000000013f087887 */ /* 0x000fc4000c000000 */
[----:B------:R-:W-:Y:S02]  /*2810*/  UIMAD UR5, UR6, -0x5, UR5 ;  /* 0xfffffffb060578a4 */ /* 0x000fe4000f8e0205 */
[----:B------:R-:W-:-:S04]  /*2820*/  ULOP3.LUT UR4, UR4, UR8, URZ, 0x3c, !UPT ;  /* 0x0000000804047292 */ /* 0x000fc8000f8e3c3f */
[----:B------:R-:W-:Y:S01]  /*2830*/  @UP1 ULOP3.LUT UR4, UR4, 0x1, UR6, 0x78, !UPT ;  /* 0x0000000104041892 */ /* 0x000fe2000f8e7806 */
[----:B--23--:R-:W-:Y:S11]  /*2840*/  @!P1 BRA `(.L_x_38) ;  /* 0x0000003c00e49947 */ /* 0x00cff60003800000 */
.L_x_133:
[----:B------:R-:W-:Y:S01]  /*2850*/  IMAD.SHL.U32 R27, R6, 0x40, RZ ;  /* 0x00000040061b7824 */ /* 0x000fe200078e00ff */
[----:B------:R-:W-:Y:S01]  /*2860*/  ULDC UR8, c[0x0][0x284] ;  /* 0x0000a10000087ab9 */ /* 0x000fe20000000800 */
[----:B------:R-:W-:Y:S01]  /*2870*/  IMAD.SHL.U32 R33, R4, 0x40, RZ ;  /* 0x0000004004217824 */ /* 0x000fe200078e00ff */
[----:B------:R-:W-:Y:S01]  /*2880*/  SHF.R.S32.HI R34, RZ, 0x1f, R5 ;  /* 0x0000001fff227819 */ /* 0x000fe20000011405 */
[----:B------:R-:W-:Y:S01]  /*2890*/  ULDC.64 UR6, c[0x0][0x5d0] ;  /* 0x0001740000067ab9 */ /* 0x000fe20000000a00 */
[----:B------:R-:W-:Y:S01]  /*28a0*/  ISETP.GE.AND P1, PT, R27, UR8, PT ;  /* 0x000000081b007c0c */ /* 0x000fe2000bf26270 */
[----:B01----:R-:W-:Y:S01]  /*28b0*/  IMAD.WIDE.U32 R14, R5, UR6, R24 ;  /* 0x00000006050e7c25 */ /* 0x003fe2000f8e0018 */
[----:B------:R-:W-:Y:S02]  /*28c0*/  SHF.R.S32.HI R32, RZ, 0x1f, R33 ;  /* 0x0000001fff207819 */ /* 0x000fe40000011421 */
[C---:B------:R-:W-:Y:S01]  /*28d0*/  ISETP.GE.OR P1, PT, R33.reuse, R26, P1 ;  /* 0x0000001a2100720c */ /* 0x040fe20000f26670 */
[----:B------:R-:W-:Y:S01]  /*28e0*/  IMAD R4, R34, UR6, RZ ;  /* 0x0000000622047c24 */ /* 0x000fe2000f8e02ff */
[----:B------:R-:W-:-:S03]  /*28f0*/  IADD3 R14, P2, R33, R14, RZ ;  /* 0x0000000e210e7210 */ /* 0x000fc60007f5e0ff */
[----:B------:R-:W-:-:S05]  /*2900*/  IMAD R19, R5, UR7, R4 ;  /* 0x0000000705137c24 */ /* 0x000fca000f8e0204 */
[----:B------:R-:W-:-:S03]  /*2910*/  IADD3.X R15, R32, R15, R19, P2, !PT ;  /* 0x0000000f200f7210 */ /* 0x000fc600017fe413 */
[----:B------:R-:W-:Y:S05]  /*2920*/  @P1 BRA `(.L_x_39) ;  /* 0x0000002400a81947 */ /* 0x000fea0003800000 */
[----:B------:R-:W0:Y:S01]  /*2930*/  LDC.64 R30, c[0x0][0x5c8] ;  /* 0x00017200ff1e7b82 */ /* 0x000e220000000a00 */
[----:B------:R-:W-:Y:S01]  /*2940*/  IMAD.WIDE R28, R6, 0x40, R10 ;  /* 0x00000040061c7825 */ /* 0x000fe200078e020a */
[----:B------:R-:W-:Y:S01]  /*2950*/  ULDC.64 UR6, c[0x0][0x5c0] ;  /* 0x0001700000067ab9 */ /* 0x000fe20000000a00 */
[----:B------:R-:W-:Y:S02]  /*2960*/  BSSY B0, `(.L_x_39) ;  /* 0x0000266000007945 */ /* 0x000fe40003800000 */
[----:B------:R-:W-:Y:S02]  /*2970*/  IMAD R26, R17, -0x2, R26 ;  /* 0xfffffffe111a7824 */ /* 0x000fe400078e021a */
[----:B------:R-:W-:Y:S02]  /*2980*/  IMAD.IADD R6, R20, 0x1, -R27 ;  /* 0x0000000114067824 */ /* 0x000fe400078e0a1b */
[----:B------:R-:W-:Y:S02]  /*2990*/  IMAD.IADD R26, R26, 0x1, -R33 ;  /* 0x000000011a1a7824 */ /* 0x000fe400078e0a21 */
[----:B0-----:R-:W-:-:S02]  /*29a0*/  IMAD R4, R29, R30, RZ ;  /* 0x0000001e1d047224 */ /* 0x001fc400078e02ff */
[----:B------:R-:W-:-:S04]  /*29b0*/  IMAD.WIDE.U32 R14, R28, R30, R14 ;  /* 0x0000001e1c0e7225 */ /* 0x000fc800078e000e */
[----:B------:R-:W-:Y:S01]  /*29c0*/  IMAD R19, R28, R31, R4 ;  /* 0x0000001f1c137224 */ /* 0x000fe200078e0204 */
[----:B------:R-:W-:Y:S02]  /*29d0*/  LEA R4, P1, R30, R14, 0x3 ;  /* 0x0000000e1e047211 */ /* 0x000fe400078218ff */
[----:B------:R-:W-:Y:S01]  /*29e0*/  IADD3 R18, P2, R14, UR6, RZ ;  /* 0x000000060e127c10 */ /* 0x000fe2000ff5e0ff */
[----:B------:R-:W-:Y:S01]  /*29f0*/  IMAD.IADD R19, R15, 0x1, R19 ;  /* 0x000000010f137824 */ /* 0x000fe200078e0213 */
[----:B------:R-:W-:-:S04]  /*2a00*/  IADD3 R14, P3, R4, UR6, RZ ;  /* 0x00000006040e7c10 */ /* 0x000fc8000ff7e0ff */
[----:B------:R-:W-:Y:S02]  /*2a10*/  LEA.HI.X R4, R30, R19, R31, 0x3, P1 ;  /* 0x000000131e047211 */ /* 0x000fe400008f1c1f */
[----:B----45:R-:W-:Y:S02]  /*2a20*/  FSETP.NEU.AND P1, PT, R16, RZ, PT ;  /* 0x000000ff1000720b */ /* 0x030fe40003f2d000 */
[----:B------:R-:W-:Y:S02]  /*2a30*/  IADD3.X R19, R19, UR7, RZ, P2, !PT ;  /* 0x0000000713137c10 */ /* 0x000fe400097fe4ff */
[----:B------:R-:W-:-:S09]  /*2a40*/  IADD3.X R15, R4, UR7, RZ, P3, !PT ;  /* 0x00000007040f7c10 */ /* 0x000fd20009ffe4ff */
[----:B------:R-:W-:Y:S05]  /*2a50*/  @!P1 BRA `(.L_x_40) ;  /* 0x0000001c00189947 */ /* 0x000fea0003800000 */
[----:B------:R-:W-:Y:S01]  /*2a60*/  ULDC.64 UR6, c[0x0][0x5b8] ;  /* 0x00016e0000067ab9 */ /* 0x000fe20000000a00 */
[----:B------:R-:W-:Y:S01]  /*2a70*/  ISETP.GE.AND P2, PT, R26, 0x1, PT ;  /* 0x000000011a00780c */ /* 0x000fe20003f46270 */
[----:B------:R-:W-:Y:S01]  /*2a80*/  IMAD.WIDE.U32 R24, R5, UR6, R24 ;  /* 0x0000000605187c25 */ /* 0x000fe2000f8e0018 */
[----:B------:R-:W-:Y:S01]  /*2a90*/  ULDC.64 UR8, c[0x0][0x5a8] ;  /* 0x00016a0000087ab9 */ /* 0x000fe20000000a00 */
[----:B------:R-:W-:Y:S01]  /*2aa0*/  BSSY B1, `(.L_x_41) ;  /* 0x000000f000017945 */ /* 0x000fe20003800000 */
[----:B------:R-:W-:Y:S01]  /*2ab0*/  ISETP.LT.OR P5, PT, R6, 0x1, !P2 ;  /* 0x000000010600780c */ /* 0x000fe200057a1670 */
[----:B------:R-:W-:Y:S01]  /*2ac0*/  IMAD R4, R34, UR6, RZ ;  /* 0x0000000622047c24 */ /* 0x000fe2000f8e02ff */
[----:B------:R-:W-:-:S03]  /*2ad0*/  IADD3 R24, P1, R33, R24, RZ ;  /* 0x0000001821187210 */ /* 0x000fc60007f3e0ff */
[----:B------:R-:W-:Y:S01]  /*2ae0*/  IMAD R5, R5, UR7, R4 ;  /* 0x0000000705057c24 */ /* 0x000fe2000f8e0204 */
[----:B------:R-:W-:Y:S02]  /*2af0*/  ULDC.64 UR6, c[0x0][0x5b0] ;  /* 0x00016c0000067ab9 */ /* 0x000fe40000000a00 */
[----:B------:R-:W-:Y:S02]  /*2b00*/  IMAD R27, R29, UR6, RZ ;  /* 0x000000061d1b7c24 */ /* 0x000fe4000f8e02ff */
[----:B------:R-:W-:Y:S02]  /*2b10*/  IADD3.X R25, R32, R25, R5, P1, !PT ;  /* 0x0000001920197210 */ /* 0x000fe40000ffe405 */
[C---:B------:R-:W-:Y:S02]  /*2b20*/  IMAD R27, R28.reuse, UR7, R27 ;  /* 0x000000071c1b7c24 */ /* 0x040fe4000f8e021b */
[----:B------:R-:W-:-:S03]  /*2b30*/  IMAD.WIDE.U32 R4, R28, UR6, R24 ;  /* 0x000000061c047c25 */ /* 0x000fc6000f8e0018 */
[----:B------:R-:W-:-:S04]  /*2b40*/  IADD3 R4, P1, R4, UR8, RZ ;  /* 0x0000000804047c10 */ /* 0x000fc8000ff3e0ff */
[--C-:B------:R-:W-:Y:S02]  /*2b50*/  IADD3.X R5, R5, UR9, R27.reuse, P1, !PT ;  /* 0x0000000905057c10 */ /* 0x100fe40008ffe41b */
[----:B------:R-:W-:Y:S01]  /*2b60*/  PRMT R27, RZ, 0x7610, R27 ;  /* 0x00007610ff1b7816 */ /* 0x000fe2000000001b */
[----:B------:R-:W-:Y:S06]  /*2b70*/  @P5 BRA `(.L_x_42) ;  /* 0x0000000000045947 */ /* 0x000fec0003800000 */
[----:B------:R0:W5:Y:S02]  /*2b80*/  LDG.E.U8 R27, desc[UR20][R4.64] ;  /* 0x00000014041b7981 */ /* 0x000164000c1e1100 */
.L_x_42:
[----:B------:R-:W-:Y:S05]  /*2b90*/  BSYNC B1 ;  /* 0x0000000000017941 */ /* 0x000fea0003800000 */
.L_x_41:
[----:B-----5:R-:W-:Y:S01]  /*2ba0*/  LOP3.LUT R27, R27, 0xff, RZ, 0xc0, !PT ;  /* 0x000000ff1b1b7812 */ /* 0x020fe200078ec0ff */
[----:B------:R-:W-:Y:S01]  /*2bb0*/  BSSY B1, `(.L_x_43) ;  /* 0x000000c000017945 */ /* 0x000fe20003800000 */
[----:B------:R-:W-:Y:S02]  /*2bc0*/  ISETP.GE.AND P1, PT, R26, 0x2, PT ;  /* 0x000000021a00780c */ /* 0x000fe40003f26270 */
[----:B------:R-:W-:Y:S02]  /*2bd0*/  F2FP.F16.E4M3.UNPACK_B R27, R27 ;  /* 0x0000001bff1b723e */ /* 0x000fe400020006ff */
[----:B------:R-:W-:-:S03]  /*2be0*/  ISETP.LT.OR P3, PT, R6, 0x1, !P1 ;  /* 0x000000010600780c */ /* 0x000fc60004f61670 */
[----:B------:R-:W-:-:S05]  /*2bf0*/  HADD2.F32 R27, -RZ, R27.H0_H0 ;  /* 0x2000001bff1b7230 */ /* 0x000fca0000004100 */
[----:B------:R-:W-:Y:S01]  /*2c00*/  FMUL R30, R27, R16 ;  /* 0x000000101b1e7220 */ /* 0x000fe20000400000 */
[----:B------:R-:W-:-:S03]  /*2c10*/  PRMT R27, RZ, 0x7610, R27 ;  /* 0x00007610ff1b7816 */ /* 0x000fc6000000001b */
[----:B------:R-:W-:-:S05]  /*2c20*/  FFMA R30, R83, R13, R30 ;  /* 0x0000000d531e7223 */ /* 0x000fca000000001e */
[----:B------:R-:W-:-:S05]  /*2c30*/  F2FP.SATFINITE.E4M3.F32.PACK_AB_MERGE_C R31, RZ, R30, RZ ;  /* 0x0000001eff1f723e */ /* 0x000fca00048070ff */
[----:B------:R1:W-:Y:S01]  /*2c40*/  @!P5 STG.E.U8 desc[UR20][R18.64], R31 ;  /* 0x0000001f1200d986 */ /* 0x0003e2000c101114 */
[----:B------:R-:W-:Y:S05]  /*2c50*/  @P3 BRA `(.L_x_44) ;  /* 0x0000000000043947 */ /* 0x000fea0003800000 */
[----:B------:R2:W5:Y:S02]  /*2c60*/  LDG.E.U8 R27, desc[UR20][R4.64+0x1] ;  /* 0x00000114041b7981 */ /* 0x000564000c1e1100 */
.L_x_44:
[----:B------:R-:W-:Y:S05]  /*2c70*/  BSYNC B1 ;  /* 0x0000000000017941 */ /* 0x000fea0003800000 */
.L_x_43:
[----:B-----5:R-:W-:Y:S01]  /*2c80*/  LOP3.LUT R27, R27, 0xff, RZ, 0xc0, !PT ;  /* 0x000000ff1b1b7812 */ /* 0x020fe200078ec0ff */
[----:B------:R-:W-:Y:S01]  /*2c90*/  BSSY B1, `(.L_x_45) ;  /* 0x0000012000017945 */ /* 0x000fe20003800000 */
[----:B-1----:R-:W-:Y:S02]  /*2ca0*/  IADD3 R31, P5, R28, 0x8, RZ ;  /* 0x000000081c1f7810 */ /* 0x002fe40007fbe0ff */
[----:B------:R-:W-:Y:S02]  /*2cb0*/  F2FP.F16.E4M3.UNPACK_B R27, R27 ;  /* 0x0000001bff1b723e */ /* 0x000fe400020006ff */
[----:B------:R-:W-:Y:S01]  /*2cc0*/  ISETP.LT.OR P2, PT, R6, 0x9, !P2 ;  /* 0x000000090600780c */ /* 0x000fe20005741670 */
[----:B------:R-:W-:Y:S02]  /*2cd0*/  IMAD.X R28, RZ, RZ, R29, P5 ;  /* 0x000000ffff1c7224 */ /* 0x000fe400028e061d */
[----:B------:R-:W-:Y:S02]  /*2ce0*/  HADD2.F32 R27, -RZ, R27.H0_H0 ;  /* 0x2000001bff1b7230 */ /* 0x000fe40000004100 */
[----:B------:R-:W-:-:S02]  /*2cf0*/  IMAD R28, R28, UR6, RZ ;  /* 0x000000061c1c7c24 */ /* 0x000fc4000f8e02ff */
[----:B------:R-:W-:-:S04]  /*2d00*/  IMAD.WIDE.U32 R24, R31, UR6, R24 ;  /* 0x000000061f187c25 */ /* 0x000fc8000f8e0018 */
[----:B------:R-:W-:Y:S01]  /*2d10*/  FMUL R27, R27, R16 ;  /* 0x000000101b1b7220 */ /* 0x000fe20000400000 */
[----:B------:R-:W-:-:S03]  /*2d20*/  IMAD R31, R31, UR7, R28 ;  /* 0x000000071f1f7c24 */ /* 0x000fc6000f8e021c */
[----:B------:R-:W-:Y:S01]  /*2d30*/  FFMA R27, R84, R13, R27 ;  /* 0x0000000d541b7223 */ /* 0x000fe2000000001b */
[----:B------:R-:W-:-:S04]  /*2d40*/  IADD3 R24, P5, R24, UR8, RZ ;  /* 0x0000000818187c10 */ /* 0x000fc8000ffbe0ff */
[----:B------:R-:W-:Y:S02]  /*2d50*/  F2FP.SATFINITE.E4M3.F32.PACK_AB_MERGE_C R29, RZ, R27, RZ ;  /* 0x0000001bff1d723e */ /* 0x000fe400048070ff */
[----:B------:R-:W-:Y:S02]  /*2d60*/  IADD3.X R25, R25, UR9, R31, P5, !PT ;  /* 0x0000000919197c10 */ /* 0x000fe4000affe41f */
[----:B------:R-:W-:Y:S01]  /*2d70*/  PRMT R27, RZ, 0x7610, R27 ;  /* 0x00007610ff1b7816 */ /* 0x000fe2000000001b */
[----:B------:R1:W-:Y:S01]  /*2d80*/  @!P3 STG.E.U8 desc[UR20][R18.64+0x1], R29 ;  /* 0x0000011d1200b986 */ /* 0x0003e2000c101114 */
[----:B------:R-:W-:Y:S05]  /*2d90*/  @P2 BRA `(.L_x_46) ;  /* 0x0000000000042947 */ /* 0x000fea0003800000 */
[----:B------:R3:W5:Y:S02]  /*2da0*/  LDG.E.U8 R27, desc[UR20][R24.64] ;  /* 0x00000014181b7981 */ /* 0x000764000c1e1100 */
.L_x_46:
[----:B------:R-:W-:Y:S05]  /*2db0*/  BSYNC B1 ;  /* 0x0000000000017941 */ /* 0x000fea0003800000 */
.L_x_45:
[----:B-----5:R-:W-:Y:S01]  /*2dc0*/  LOP3.LUT R27, R27, 0xff, RZ, 0xc0, !PT ;  /* 0x000000ff1b1b7812 */ /* 0x020fe200078ec0ff */
[----:B------:R-:W-:Y:S01]  /*2dd0*/  BSSY B1, `(.L_x_47) ;  /* 0x000000b000017945 */ /* 0x000fe20003800000 */
[----:B------:R-:W-:Y:S02]  /*2de0*/  ISETP.LT.OR P1, PT, R6, 0x9, !P1 ;  /* 0x000000090600780c */ /* 0x000fe40004f21670 */
[----:B------:R-:W-:-:S05]  /*2df0*/  F2FP.F16.E4M3.UNPACK_B R27, R27 ;  /* 0x0000001bff1b723e */ /* 0x000fca00020006ff */
[----:B------:R-:W-:-:S05]  /*2e00*/  HADD2.F32 R27, -RZ, R27.H0_H0 ;  /* 0x2000001bff1b7230 */ /* 0x000fca0000004100 */
[----:B------:R-:W-:Y:S01]  /*2e10*/  FMUL R28, R27, R16 ;  /* 0x000000101b1c7220 */ /* 0x000fe20000400000 */
[----:B------:R-:W-:-:S03]  /*2e20*/  PRMT R27, RZ, 0x7610, R27 ;  /* 0x00007610ff1b7816 */ /* 0x000fc6000000001b */
[----:B------:R-:W-:-:S05]  /*2e30*/  FFMA R28, R81, R13, R28 ;  /* 0x0000000d511c7223 */ /* 0x000fca000000001c */
[----:B-1----:R-:W-:-:S05]  /*2e40*/  F2FP.SATFINITE.E4M3.F32.PACK_AB_MERGE_C R29, RZ, R28, RZ ;  /* 0x0000001cff1d723e */ /* 0x002fca00048070ff */
[----:B------:R1:W-:Y:S01]  /*2e50*/  @!P2 STG.E.U8 desc[UR20][R14.64], R29 ;  /* 0x0000001d0e00a986 */ /* 0x0003e2000c101114 */
[----:B------:R-:W-:Y:S05]  /*2e60*/  @P1 BRA `(.L_x_48) ;  /* 0x0000000000041947 */ /* 0x000fea0003800000 */
[----:B------:R4:W5:Y:S02]  /*2e70*/  LDG.E.U8 R27, desc[UR20][R24.64+0x1] ;  /* 0x00000114181b7981 */ /* 0x000964000c1e1100 */
.L_x_48:
[----:B------:R-:W-:Y:S05]  /*2e80*/  BSYNC B1 ;  /* 0x0000000000017941 */ /* 0x000fea0003800000 */
.L_x_47:
[----:B-----5:R-:W-:Y:S01]  /*2e90*/  LOP3.LUT R27, R27, 0xff, RZ, 0xc0, !PT ;  /* 0x000000ff1b1b7812 */ /* 0x020fe200078ec0ff */
[----:B------:R-:W-:Y:S01]  /*2ea0*/  BSSY B1, `(.L_x_49) ;  /* 0x000000c000017945 */ /* 0x000fe20003800000 */
[----:B------:R-:W-:Y:S02]  /*2eb0*/  ISETP.GE.AND P2, PT, R26, 0x9, PT ;  /* 0x000000091a00780c */ /* 0x000fe40003f46270 */
[----:B------:R-:W-:Y:S02]  /*2ec0*/  F2FP.F16.E4M3.UNPACK_B R27, R27 ;  /* 0x0000001bff1b723e */ /* 0x000fe400020006ff */
[----:B------:R-:W-:-:S03]  /*2ed0*/  ISETP.LT.OR P3, PT, R6, 0x1, !P2 ;  /* 0x000000010600780c */ /* 0x000fc60005761670 */
[----:B------:R-:W-:-:S05]  /*2ee0*/  HADD2.F32 R27, -RZ, R27.H0_H0 ;  /* 0x2000001bff1b7230 */ /* 0x000fca0000004100 */
[----:B------:R-:W-:-:S04]  /*2ef0*/  FMUL R27, R27, R16 ;  /* 0x000000101b1b7220 */ /* 0x000fc80000400000 */
[----:B------:R-:W-:-:S05]  /*2f00*/  FFMA R27, R82, R13, R27 ;  /* 0x0000000d521b7223 */ /* 0x000fca000000001b */
[----:B-1----:R-:W-:Y:S02]  /*2f10*/  F2FP.SATFINITE.E4M3.F32.PACK_AB_MERGE_C R29, RZ, R27, RZ ;  /* 0x0000001bff1d723e */ /* 0x002fe400048070ff */
[----:B------:R-:W-:-:S03]  /*2f20*/  PRMT R27, RZ, 0x7610, R27 ;  /* 0x00007610ff1b7816 */ /* 0x000fc6000000001b */
[----:B------:R1:W-:Y:S01]  /*2f30*/  @!P1 STG.E.U8 desc[UR20][R14.64+0x1], R29 ;  /* 0x0000011d0e009986 */ /* 0x0003e2000c101114 */
[----:B------:R-:W-:Y:S05]  /*2f40*/  @P3 BRA `(.L_x_50) ;  /* 0x0000000000043947 */ /* 0x000fea0003800000 */
[----:B------:R0:W5:Y:S02]  /*2f50*/  LDG.E.U8 R27, desc[UR20][R4.64+0x8] ;  /* 0x00000814041b7981 */ /* 0x000164000c1e1100 */
.L_x_50:
[----:B------:R-:W-:Y:S05]  /*2f60*/  BSYNC B1 ;  /* 0x0000000000017941 */ /* 0x000fea0003800000 */
.L_x_49:
        /* <DEDUP_REMOVED lines=13> */
.L_x_52:
[----:B------:R-:W-:Y:S05]  /*3040*/  BSYNC B1 ;  /* 0x0000000000017941 */ /* 0x000fea0003800000 */
.L_x_51:
[----:B-----5:R-:W-:Y:S01]  /*3050*/  LOP3.LUT R27, R27, 0xff, RZ, 0xc0, !PT ;  /* 0x000000ff1b1b7812 */ /* 0x020fe200078ec0ff */
[----:B------:R-:W-:Y:S01]  /*3060*/  BSSY B1, `(.L_x_53) ;  /* 0x000000b000017945 */ /* 0x000fe20003800000 */
[----:B------:R-:W-:Y:S02]  /*3070*/  ISETP.LT.OR P2, PT, R6, 0x9, !P2 ;  /* 0x000000090600780c */ /* 0x000fe40005741670 */
[----:B------:R-:W-:-:S05]  /*3080*/  F2FP.F16.E4M3.UNPACK_B R27, R27 ;  /* 0x0000001bff1b723e */ /* 0x000fca00020006ff */
        /* <DEDUP_REMOVED lines=8> */
.L_x_54:
[----:B------:R-:W-:Y:S05]  /*3110*/  BSYNC B1 ;  /* 0x0000000000017941 */ /* 0x000fea0003800000 */
.L_x_53:
        /* <DEDUP_REMOVED lines=12> */
.L_x_56:
[----:B------:R-:W-:Y:S05]  /*31e0*/  BSYNC B1 ;  /* 0x0000000000017941 */ /* 0x000fea0003800000 */
.L_x_55:
        /* <DEDUP_REMOVED lines=13> */
.L_x_58:
[----:B------:R-:W-:Y:S05]  /*32c0*/  BSYNC B1 ;  /* 0x0000000000017941 */ /* 0x000fea0003800000 */
.L_x_57:
        /* <DEDUP_REMOVED lines=13> */
.L_x_60:
[----:B------:R-:W-:Y:S05]  /*33a0*/  BSYNC B1 ;  /* 0x0000000000017941 */ /* 0x000fea0003800000 */
.L_x_59:
        /* <DEDUP_REMOVED lines=12> */
.L_x_62:
[----:B------:R-:W-:Y:S05]  /*3470*/  BSYNC B1 ;  /* 0x0000000000017941 */ /* 0x000fea0003800000 */
.L_x_61:
        /* <DEDUP_REMOVED lines=12> */
.L_x_64:
[----:B------:R-:W-:Y:S05]  /*3540*/  BSYNC B1 ;  /* 0x0000000000017941 */ /* 0x000fea0003800000 */
.L_x_63:
        /* <DEDUP_REMOVED lines=13> */
.L_x_66:
[----:B------:R-:W-:Y:S05]  /*3620*/  BSYNC B1 ;  /* 0x0000000000017941 */ /* 0x000fea0003800000 */
.L_x_65:
        /* <DEDUP_REMOVED lines=13> */
.L_x_68:
[----:B------:R-:W-:Y:S05]  /*3700*/  BSYNC B1 ;  /* 0x0000000000017941 */ /* 0x000fea0003800000 */
.L_x_67:
        /* <DEDUP_REMOVED lines=12> */
.L_x_70:
[----:B------:R-:W-:Y:S05]  /*37d0*/  BSYNC B1 ;  /* 0x0000000000017941 */ /* 0x000fea0003800000 */
.L_x_69:
        /* <DEDUP_REMOVED lines=12> */
.L_x_72:
[----:B------:R-:W-:Y:S05]  /*38a0*/  BSYNC B1 ;  /* 0x0000000000017941 */ /* 0x000fea0003800000 */
.L_x_71:
        /* <DEDUP_REMOVED lines=13> */
.L_x_74:
[----:B------:R-:W-:Y:S05]  /*3980*/  BSYNC B1 ;  /* 0x0000000000017941 */ /* 0x000fea0003800000 */
.L_x_73:
        /* <DEDUP_REMOVED lines=13> */
.L_x_76:
[----:B------:R-:W-:Y:S05]  /*3a60*/  BSYNC B1 ;  /* 0x0000000000017941 */ /* 0x000fea0003800000 */
.L_x_75:
        /* <DEDUP_REMOVED lines=12> */
.L_x_78:
[----:B------:R-:W-:Y:S05]  /*3b30*/  BSYNC B1 ;  /* 0x0000000000017941 */ /* 0x000fea0003800000 */
.L_x_77:
        /* <DEDUP_REMOVED lines=12> */
.L_x_80:
[----:B------:R-:W-:Y:S05]  /*3c00*/  BSYNC B1 ;  /* 0x0000000000017941 */ /* 0x000fea0003800000 */
.L_x_79:
        /* <DEDUP_REMOVED lines=13> */
.L_x_82:
[----:B------:R-:W-:Y:S05]  /*3ce0*/  BSYNC B1 ;  /* 0x0000000000017941 */ /* 0x000fea0003800000 */
.L_x_81:
        /* <DEDUP_REMOVED lines=13> */
.L_x_84:
[----:B------:R-:W-:Y:S05]  /*3dc0*/  BSYNC B1 ;  /* 0x0000000000017941 */ /* 0x000fea0003800000 */
.L_x_83:
        /* <DEDUP_REMOVED lines=12> */
.L_x_86:
[----:B------:R-:W-:Y:S05]  /*3e90*/  BSYNC B1 ;  /* 0x0000000000017941 */ /* 0x000fea0003800000 */
.L_x_85:
        /* <DEDUP_REMOVED lines=12> */
.L_x_88:
[----:B------:R-:W-:Y:S05]  /*3f60*/  BSYNC B1 ;  /* 0x0000000000017941 */ /* 0x000fea0003800000 */
.L_x_87:
        /* <DEDUP_REMOVED lines=13> */
.L_x_90:
[----:B------:R-:W-:Y:S05]  /*4040*/  BSYNC B1 ;  /* 0x0000000000017941 */ /* 0x000fea0003800000 */
.L_x_89:
        /* <DEDUP_REMOVED lines=13> */
.L_x_92:
[----:B------:R-:W-:Y:S05]  /*4120*/  BSYNC B1 ;  /* 0x0000000000017941 */ /* 0x000fea0003800000 */
.L_x_91:
        /* <DEDUP_REMOVED lines=12> */
.L_x_94:
[----:B------:R-:W-:Y:S05]  /*41f0*/  BSYNC B1 ;  /* 0x0000000000017941 */ /* 0x000fea0003800000 */
.L_x_93:
        /* <DEDUP_REMOVED lines=12> */
.L_x_96:
[----:B------:R-:W-:Y:S05]  /*42c0*/  BSYNC B1 ;  /* 0x0000000000017941 */ /* 0x000fea0003800000 */
.L_x_95:
        /* <DEDUP_REMOVED lines=13> */
.L_x_98:
[----:B------:R-:W-:Y:S05]  /*43a0*/  BSYNC B1 ;  /* 0x0000000000017941 */ /* 0x000fea0003800000 */
.L_x_97:
[----:B-----5:R-:W-:Y:S01]  /*43b0*/  LOP3.LUT R27, R27, 0xff, RZ, 0xc0, !PT ;  /* 0x000000ff1b1b7812 */ /* 0x020fe200078ec0ff */
[----:B------:R-:W-:Y:S01]  /*43c0*/  BSSY B1, `(.L_x_99) ;  /* 0x000000c000017945 */ /* 0x000fe20003800000 */
[----:B------:R-:W-:Y:S02]  /*43d0*/  ISETP.GE.AND P1, PT, R26, 0x3a, PT ;  /* 0x0000003a1a00780c */ /* 0x000fe40003f26270 */
[----:B------:R-:W-:Y:S02]  /*43e0*/  F2FP.F16.E4M3.UNPACK_B R27, R27 ;  /* 0x0000001bff1b723e */ /* 0x000fe400020006ff */
[----:B------:R-:W-:-:S03]  /*43f0*/  ISETP.LT.OR P5, PT, R6, 0x1, !P1 ;  /* 0x000000010600780c */ /* 0x000fc60004fa1670 */
[----:B------:R-:W-:-:S05]  /*4400*/  HADD2.F32 R27, -RZ, R27.H0_H0 ;  /* 0x2000001bff1b7230 */ /* 0x000fca0000004100 */
[----:B------:R-:W-:-:S04]  /*4410*/  FMUL R28, R27, R16 ;  /* 0x000000101b1c7220 */ /* 0x000fc80000400000 */
[----:B------:R-:W-:Y:S01]  /*4420*/  FFMA R28, R23, R13, R28 ;  /* 0x0000000d171c7223 */ /* 0x000fe2000000001c */
[----:B------:R-:W-:-:S04]  /*4430*/  PRMT R23, RZ, 0x7610, R23 ;  /* 0x00007610ff177816 */ /* 0x000fc80000000017 */
[----:B------:R-:W-:-:S05]  /*4440*/  F2FP.SATFINITE.E4M3.F32.PACK_AB_MERGE_C R27, RZ, R28, RZ ;  /* 0x0000001cff1b723e */ /* 0x000fca00048070ff */
[----:B------:R0:W-:Y:S01]  /*4450*/  @!P3 STG.E.U8 desc[UR20][R18.64+0x38], R27 ;  /* 0x0000381b1200b986 */ /* 0x0001e2000c101114 */
[----:B------:R-:W-:Y:S05]  /*4460*/  @P5 BRA `(.L_x_100) ;  /* 0x0000000000045947 */ /* 0x000fea0003800000 */
[----:B------:R0:W5:Y:S02]  /*4470*/  LDG.E.U8 R23, desc[UR20][R4.64+0x39] ;  /* 0x0000391404177981 */ /* 0x000164000c1e1100 */
.L_x_100:
[----:B------:R-:W-:Y:S05]  /*4480*/  BSYNC B1 ;  /* 0x0000000000017941 */ /* 0x000fea0003800000 */
.L_x_99:
[----:B-----5:R-:W-:Y:S01]  /*4490*/  LOP3.LUT R23, R23, 0xff, RZ, 0xc0, !PT ;  /* 0x000000ff17177812 */ /* 0x020fe200078ec0ff */
[----:B------:R-:W-:Y:S01]  /*44a0*/  BSSY B1, `(.L_x_101) ;  /* 0x000000b000017945 */ /* 0x000fe20003800000 */
[----:B------:R-:W-:Y:S02]  /*44b0*/  ISETP.LT.OR P2, PT, R6, 0x9, !P2 ;  /* 0x000000090600780c */ /* 0x000fe40005741670 */
[----:B------:R-:W-:Y:S02]  /*44c0*/  F2FP.F16.E4M3.UNPACK_B R23, R23 ;  /* 0x00000017ff17723e */ /* 0x000fe400020006ff */
[----:B0-2---:R-:W-:-:S03]  /*44d0*/  PRMT R4, RZ, 0x7610, R4 ;  /* 0x00007610ff047816 */ /* 0x005fc60000000004 */
[----:B------:R-:W-:-:S05]  /*44e0*/  HADD2.F32 R23, -RZ, R23.H0_H0 ;  /* 0x20000017ff177230 */ /* 0x000fca0000004100 */
[----:B------:R-:W-:-:S04]  /*44f0*/  FMUL R23, R23, R16 ;  /* 0x0000001017177220 */ /* 0x000fc80000400000 */
[----:B------:R-:W-:-:S05]  /*4500*/  FFMA R23, R56, R13, R23 ;  /* 0x0000000d38177223 */ /* 0x000fca0000000017 */
[----:B------:R-:W-:-:S05]  /*4510*/  F2FP.SATFINITE.E4M3.F32.PACK_AB_MERGE_C R23, RZ, R23, RZ ;  /* 0x00000017ff17723e */ /* 0x000fca00048070ff */
[----:B------:R0:W-:Y:S01]  /*4520*/  @!P5 STG.E.U8 desc[UR20][R18.64+0x39], R23 ;  /* 0x000039171200d986 */ /* 0x0001e2000c101114 */
[----:B------:R-:W-:Y:S05]  /*4530*/  @P2 BRA `(.L_x_102) ;  /* 0x0000000000042947 */ /* 0x000fea0003800000 */
[----:B------:R2:W5:Y:S02]  /*4540*/  LDG.E.U8 R4, desc[UR20][R24.64+0x38] ;  /* 0x0000381418047981 */ /* 0x000564000c1e1100 */
.L_x_102:
[----:B------:R-:W-:Y:S05]  /*4550*/  BSYNC B1 ;  /* 0x0000000000017941 */ /* 0x000fea0003800000 */
.L_x_101:
[----:B-----5:R-:W-:Y:S01]  /*4560*/  LOP3.LUT R4, R4, 0xff, RZ, 0xc0, !PT ;  /* 0x000000ff04047812 */ /* 0x020fe200078ec0ff */
[----:B------:R-:W-:Y:S01]  /*4570*/  BSSY B1, `(.L_x_103) ;  /* 0x000000b000017945 */ /* 0x000fe20003800000 */
[----:B------:R-:W-:Y:S02]  /*4580*/  ISETP.LT.OR P1, PT, R6, 0x9, !P1 ;  /* 0x000000090600780c */ /* 0x000fe40004f21670 */
[----:B------:R-:W-:-:S05]  /*4590*/  F2FP.F16.E4M3.UNPACK_B R4, R4 ;  /* 0x00000004ff04723e */ /* 0x000fca00020006ff */
[----:B------:R-:W-:-:S05]  /*45a0*/  HADD2.F32 R5, -RZ, R4.H0_H0 ;  /* 0x20000004ff057230 */ /* 0x000fca0000004100 */
[----:B------:R-:W-:-:S04]  /*45b0*/  FMUL R4, R5, R16 ;  /* 0x0000001005047220 */ /* 0x000fc80000400000 */
[----:B------:R-:W-:-:S05]  /*45c0*/  FFMA R4, R21, R13, R4 ;  /* 0x0000000d15047223 */ /* 0x000fca0000000004 */
[----:B------:R-:W-:Y:S02]  /*45d0*/  F2FP.SATFINITE.E4M3.F32.PACK_AB_MERGE_C R5, RZ, R4, RZ ;  /* 0x00000004ff05723e */ /* 0x000fe400048070ff */
[----:B------:R-:W-:-:S03]  /*45e0*/  PRMT R4, RZ, 0x7610, R4 ;  /* 0x00007610ff047816 */ /* 0x000fc60000000004 */
[----:B------:R0:W-:Y:S01]  /*45f0*/  @!P2 STG.E.U8 desc[UR20][R14.64+0x38], R5 ;  /* 0x000038050e00a986 */ /* 0x0001e2000c101114 */
[----:B------:R-:W-:Y:S05]  /*4600*/  @P1 BRA `(.L_x_104) ;  /* 0x0000000000041947 */ /* 0x000fea0003800000 */
[----:B------:R0:W5:Y:S02]  /*4610*/  LDG.E.U8 R4, desc[UR20][R24.64+0x39] ;  /* 0x0000391418047981 */ /* 0x000164000c1e1100 */
.L_x_104:
[----:B------:R-:W-:Y:S05]  /*4620*/  BSYNC B1 ;  /* 0x0000000000017941 */ /* 0x000fea0003800000 */
.L_x_103:
[----:B------:R-:W-:Y:S05]  /*4630*/  @P1 BRA `(.L_x_105) ;  /* 0x0000000800601947 */ /* 0x000fea0003800000 */
[----:B-----5:R-:W-:-:S04]  /*4640*/  LOP3.LUT R4, R4, 0xff, RZ, 0xc0, !PT ;  /* 0x000000ff04047812 */ /* 0x020fc800078ec0ff */
[----:B------:R-:W-:-:S05]  /*4650*/  F2FP.F16.E4M3.UNPACK_B R4, R4 ;  /* 0x00000004ff04723e */ /* 0x000fca00020006ff */
[----:B0-----:R-:W-:-:S05]  /*4660*/  HADD2.F32 R5, -RZ, R4.H0_H0 ;  /* 0x20000004ff057230 */ /* 0x001fca0000004100 */
[----:B------:R-:W-:-:S04]  /*4670*/  FMUL R5, R5, R16 ;  /* 0x0000001005057220 */ /* 0x000fc80000400000 */
[----:B------:R-:W-:-:S05]  /*4680*/  FFMA R5, R22, R13, R5 ;  /* 0x0000000d16057223 */ /* 0x000fca0000000005 */
[----:B------:R-:W-:-:S05]  /*4690*/  F2FP.SATFINITE.E4M3.F32.PACK_AB_MERGE_C R5, RZ, R5, RZ ;  /* 0x00000005ff05723e */ /* 0x000fca00048070ff */
[----:B------:R0:W-:Y:S01]  /*46a0*/  STG.E.U8 desc[UR20][R14.64+0x39], R5 ;  /* 0x000039050e007986 */ /* 0x0001e2000c101114 */
[----:B------:R-:W-:Y:S05]  /*46b0*/  BRA `(.L_x_105) ;  /* 0x0000000800407947 */ /* 0x000fea0003800000 */
.L_x_40:
[----:B------:R-:W-:Y:S01]  /*46c0*/  ISETP.GE.AND P1, PT, R26, 0x2, PT ;  /* 0x000000021a00780c */ /* 0x000fe20003f26270 */
[-C--:B------:R-:W-:Y:S01]  /*46d0*/  FMUL R84, R84, R13.reuse ;  /* 0x0000000d54547220 */ /* 0x080fe20000400000 */
[----:B------:R-:W-:Y:S01]  /*46e0*/  ISETP.GE.AND P3, PT, R26, 0x1, PT ;  /* 0x000000011a00780c */ /* 0x000fe20003f66270 */
[-C--:B------:R-:W-:Y:S01]  /*46f0*/  FMUL R83, R83, R13.reuse ;  /* 0x0000000d53537220 */ /* 0x080fe20000400000 */
[C---:B------:R-:W-:Y:S01]  /*4700*/  ISETP.LT.OR P5, PT, R6.reuse, 0x1, !P1 ;  /* 0x000000010600780c */ /* 0x040fe20004fa1670 */
[-C--:B------:R-:W-:Y:S01]  /*4710*/  FMUL R81, R81, R13.reuse ;  /* 0x0000000d51517220 */ /* 0x080fe20000400000 */
[----:B------:R-:W-:Y:S01]  /*4720*/  ISETP.LT.OR P2, PT, R6, 0x1, !P3 ;  /* 0x000000010600780c */ /* 0x000fe20005f41670 */
[-C--:B------:R-:W-:Y:S01]  /*4730*/  FMUL R82, R82, R13.reuse ;  /* 0x0000000d52527220 */ /* 0x080fe20000400000 */
[----:B------:R-:W-:Y:S01]  /*4740*/  ISETP.LT.OR P3, PT, R6, 0x9, !P3 ;  /* 0x000000090600780c */ /* 0x000fe20005f61670 */
[-C--:B------:R-:W-:Y:S01]  /*4750*/  FMUL R79, R79, R13.reuse ;  /* 0x0000000d4f4f7220 */ /* 0x080fe20000400000 */
[----:B------:R-:W-:Y:S01]  /*4760*/  F2FP.SATFINITE.E4M3.F32.PACK_AB_MERGE_C R5, RZ, R84, RZ ;  /* 0x00000054ff05723e */ /* 0x000fe200048070ff */
[----:B------:R-:W-:Y:S01]  /*4770*/  FMUL R80, R80, R13 ;  /* 0x0000000d50507220 */ /* 0x000fe20000400000 */
[----:B------:R-:W-:Y:S01]  /*4780*/  F2FP.SATFINITE.E4M3.F32.PACK_AB_MERGE_C R83, RZ, R83, RZ ;  /* 0x00000053ff53723e */ /* 0x000fe200048070ff */
[----:B------:R-:W-:Y:S01]  /*4790*/  FMUL R77, R77, R13 ;  /* 0x0000000d4d4d7220 */ /* 0x000fe20000400000 */
[----:B------:R-:W-:Y:S01]  /*47a0*/  F2FP.SATFINITE.E4M3.F32.PACK_AB_MERGE_C R81, RZ, R81, RZ ;  /* 0x00000051ff51723e */ /* 0x000fe200048070ff */
[-C--:B------:R-:W-:Y:S01]  /*47b0*/  FMUL R78, R78, R13.reuse ;  /* 0x0000000d4e4e7220 */ /* 0x080fe20000400000 */
[----:B------:R-:W-:Y:S01]  /*47c0*/  ISETP.LT.OR P1, PT, R6, 0x9, !P1 ;  /* 0x000000090600780c */ /* 0x000fe20004f21670 */
[----:B------:R0:W-:Y:S01]  /*47d0*/  @!P5 STG.E.U8 desc[UR20][R18.64+0x1], R5 ;  /* 0x000001051200d986 */ /* 0x0001e2000c101114 */
[C---:B------:R-:W-:Y:S01]  /*47e0*/  ISETP.GE.AND P5, PT, R26.reuse, 0x9, PT ;  /* 0x000000091a00780c */ /* 0x040fe20003fa6270 */
[----:B------:R-:W-:Y:S01]  /*47f0*/  FMUL R75, R75, R13 ;  /* 0x0000000d4b4b7220 */ /* 0x000fe20000400000 */
[----:B------:R-:W-:Y:S01]  /*4800*/  F2FP.SATFINITE.E4M3.F32.PACK_AB_MERGE_C R79, RZ, R79, RZ ;  /* 0x0000004fff4f723e */ /* 0x000fe200048070ff */
[----:B------:R-:W-:Y:S01]  /*4810*/  @!P2 STG.E.U8 desc[UR20][R18.64], R83 ;  /* 0x000000531200a986 */ /* 0x000fe2000c101114 */
[----:B------:R-:W-:Y:S01]  /*4820*/  ISETP.GE.AND P2, PT, R26, 0xa, PT ;  /* 0x0000000a1a00780c */ /* 0x000fe20003f46270 */
[-C--:B------:R-:W-:Y:S01]  /*4830*/  FMUL R76, R76, R13.reuse ;  /* 0x0000000d4c4c7220 */ /* 0x080fe20000400000 */
[----:B------:R-:W-:Y:S01]  /*4840*/  F2FP.SATFINITE.E4M3.F32.PACK_AB_MERGE_C R25, RZ, R80, RZ ;  /* 0x00000050ff19723e */ /* 0x000fe200048070ff */
[----:B------:R-:W-:Y:S01]  /*4850*/  @!P3 STG.E.U8 desc[UR20][R14.64], R81 ;  /* 0x000000510e00b986 */ /* 0x000fe2000c101114 */
[C---:B------:R-:W-:Y:S01]  /*4860*/  ISETP.LT.OR P3, PT, R6.reuse, 0x1, !P5 ;  /* 0x000000010600780c */ /* 0x040fe20006f61670 */
[-C--:B------:R-:W-:Y:S01]  /*4870*/  FMUL R73, R73, R13.reuse ;  /* 0x0000000d49497220 */ /* 0x080fe20000400000 */
[----:B------:R-:W-:Y:S01]  /*4880*/  ISETP.LT.OR P6, PT, R6, 0x1, !P2 ;  /* 0x000000010600780c */ /* 0x000fe200057c1670 */
[-C--:B------:R-:W-:Y:S01]  /*4890*/  FMUL R74, R74, R13.reuse ;  /* 0x0000000d4a4a7220 */ /* 0x080fe20000400000 */
[----:B------:R-:W-:Y:S01]  /*48a0*/  ISETP.LT.OR P5, PT, R6, 0x9, !P5 ;  /* 0x000000090600780c */ /* 0x000fe20006fa1670 */
[-C--:B------:R-:W-:Y:S01]  /*48b0*/  FMUL R71, R71, R13.reuse ;  /* 0x0000000d47477220 */ /* 0x080fe20000400000 */
[----:B0-----:R-:W-:Y:S01]  /*48c0*/  F2FP.SATFINITE.E4M3.F32.PACK_AB_MERGE_C R5, RZ, R82, RZ ;  /* 0x00000052ff05723e */ /* 0x001fe200048070ff */
[----:B------:R-:W-:Y:S01]  /*48d0*/  FMUL R72, R72, R13 ;  /* 0x0000000d48487220 */ /* 0x000fe20000400000 */
[----:B------:R-:W-:Y:S01]  /*48e0*/  F2FP.SATFINITE.E4M3.F32.PACK_AB_MERGE_C R77, RZ, R77, RZ ;  /* 0x0000004dff4d723e */ /* 0x000fe200048070ff */
[-C--:B------:R-:W-:Y:S01]  /*48f0*/  FMUL R69, R69, R13.reuse ;  /* 0x0000000d45457220 */ /* 0x080fe20000400000 */
[----:B------:R-:W-:Y:S01]  /*4900*/  ISETP.LT.OR P2, PT, R6, 0x9, !P2 ;  /* 0x000000090600780c */ /* 0x000fe20005741670 */
[----:B------:R0:W-:Y:S01]  /*4910*/  @!P1 STG.E.U8 desc[UR20][R14.64+0x1], R5 ;  /* 0x000001050e009986 */ /* 0x0001e2000c101114 */
[----:B------:R-:W-:Y:S01]  /*4920*/  ISETP.GE.AND P1, PT, R26, 0x12, PT ;  /* 0x000000121a00780c */ /* 0x000fe20003f26270 */
[----:B------:R-:W-:Y:S01]  /*4930*/  FMUL R70, R70, R13 ;  /* 0x0000000d46467220 */ /* 0x000fe20000400000 */
[----:B------:R-:W-:Y:S01]  /*4940*/  F2FP.SATFINITE.E4M3.F32.PACK_AB_MERGE_C R75, RZ, R75, RZ ;  /* 0x0000004bff4b723e */ /* 0x000fe200048070ff */
[----:B------:R-:W-:Y:S01]  /*4950*/  @!P3 STG.E.U8 desc[UR20][R18.64+0x8], R79 ;  /* 0x0000084f1200b986 */ /* 0x000fe2000c101114 */
[----:B------:R-:W-:Y:S01]  /*4960*/  ISETP.GE.AND P3, PT, R26, 0x11, PT ;  /* 0x000000111a00780c */ /* 0x000fe20003f66270 */
[----:B------:R-:W-:Y:S01]  /*4970*/  FMUL R68, R68, R13 ;  /* 0x0000000d44447220 */ /* 0x000fe20000400000 */
[----:B------:R-:W-:Y:S01]  /*4980*/  F2FP.SATFINITE.E4M3.F32.PACK_AB_MERGE_C R73, RZ, R73, RZ ;  /* 0x00000049ff49723e */ /* 0x000fe200048070ff */
[----:B------:R1:W-:Y:S01]  /*4990*/  @!P6 STG.E.U8 desc[UR20][R18.64+0x9], R25 ;  /* 0x000009191200e986 */ /* 0x0003e2000c101114 */
[C---:B------:R-:W-:Y:S01]  /*49a0*/  ISETP.LT.OR P6, PT, R6.reuse, 0x1, !P1 ;  /* 0x000000010600780c */ /* 0x040fe20004fc1670 */
[-C--:B------:R-:W-:Y:S01]  /*49b0*/  FMUL R67, R67, R13.reuse ;  /* 0x0000000d43437220 */ /* 0x080fe20000400000 */
[C---:B------:R-:W-:Y:S01]  /*49c0*/  ISETP.LT.OR P1, PT, R6.reuse, 0x9, !P1 ;  /* 0x000000090600780c */ /* 0x040fe20004f21670 */
[----:B------:R-:W-:Y:S01]  /*49d0*/  @!P5 STG.E.U8 desc[UR20][R14.64+0x8], R77 ;  /* 0x0000084d0e00d986 */ /* 0x000fe2000c101114 */
[C---:B------:R-:W-:Y:S01]  /*49e0*/  ISETP.LT.OR P5, PT, R6.reuse, 0x1, !P3 ;  /* 0x000000010600780c */ /* 0x040fe20005fa1670 */
[-C--:B------:R-:W-:Y:S01]  /*49f0*/  FMUL R65, R65, R13.reuse ;  /* 0x0000000d41417220 */ /* 0x080fe20000400000 */
[----:B------:R-:W-:Y:S01]  /*4a00*/  ISETP.LT.OR P3, PT, R6, 0x9, !P3 ;  /* 0x000000090600780c */ /* 0x000fe20005f61670 */
[-C--:B------:R-:W-:Y:S01]  /*4a10*/  FMUL R66, R66, R13.reuse ;  /* 0x0000000d42427220 */ /* 0x080fe20000400000 */
[----:B0-----:R-:W-:Y:S01]  /*4a20*/  F2FP.SATFINITE.E4M3.F32.PACK_AB_MERGE_C R5, RZ, R78, RZ ;  /* 0x0000004eff05723e */ /* 0x001fe200048070ff */
[----:B------:R-:W-:Y:S01]  /*4a30*/  FMUL R64, R64, R13 ;  /* 0x0000000d40407220 */ /* 0x000fe20000400000 */
[----:B------:R-:W-:Y:S01]  /*4a40*/  F2FP.SATFINITE.E4M3.F32.PACK_AB_MERGE_C R71, RZ, R71, RZ ;  /* 0x00000047ff47723e */ /* 0x000fe200048070ff */
[-C--:B------:R-:W-:Y:S01]  /*4a50*/  FMUL R63, R63, R13.reuse ;  /* 0x0000000d3f3f7220 */ /* 0x080fe20000400000 */
[----:B-1----:R-:W-:Y:S01]  /*4a60*/  F2FP.SATFINITE.E4M3.F32.PACK_AB_MERGE_C R25, RZ, R76, RZ ;  /* 0x0000004cff19723e */ /* 0x002fe200048070ff */
[----:B------:R0:W-:Y:S01]  /*4a70*/  @!P2 STG.E.U8 desc[UR20][R14.64+0x9], R5 ;  /* 0x000009050e00a986 */ /* 0x0001e2000c101114 */
[C---:B------:R-:W-:Y:S01]  /*4a80*/  ISETP.GE.AND P2, PT, R26.reuse, 0x1a, PT ;  /* 0x0000001a1a00780c */ /* 0x040fe20003f46270 */
        /* <DEDUP_REMOVED lines=29> */
[----:B------:R-:W-:Y:S01]  /*4c60*/  ISETP.LT.OR P6, PT, R6, 0x1, !P3 ;  /* 0x000000010600780c */ /* 0x000fe20005fc1670 */
[----:B------:R-:W-:Y:S01]  /*4c70*/  FMUL R22, R22, R13 ;  /* 0x0000000d16167220 */ /* 0x000fe20000400000 */
[C---:B------:R-:W-:Y:S01]  /*4c80*/  ISETP.LT.OR P3, PT, R6.reuse, 0x9, !P3 ;  /* 0x000000090600780c */ /* 0x040fe20005f61670 */
[----:B------:R-:W-:Y:S01]  /*4c90*/  @!P5 STG.E.U8 desc[UR20][R14.64+0x18], R69 ;  /* 0x000018450e00d986 */ /* 0x000fe2000c101114 */
[----:B------:R-:W-:-:S02]  /*4ca0*/  ISETP.LT.OR P5, PT, R6, 0x1, !P1 ;  /* 0x000000010600780c */ /* 0x000fc40004fa1670 */
[----:B0-----:R-:W-:Y:S02]  /*4cb0*/  F2FP.SATFINITE.E4M3.F32.PACK_AB_MERGE_C R5, RZ, R70, RZ ;  /* 0x00000046ff05723e */ /* 0x001fe400048070ff */
[----:B------:R-:W-:Y:S02]  /*4cc0*/  ISETP.LT.OR P1, PT, R6, 0x9, !P1 ;  /* 0x000000090600780c */ /* 0x000fe40004f21670 */
[----:B------:R-:W-:Y:S01]  /*4cd0*/  F2FP.SATFINITE.E4M3.F32.PACK_AB_MERGE_C R59, RZ, R59, RZ ;  /* 0x0000003bff3b723e */ /* 0x000fe200048070ff */
[----:B------:R0:W-:Y:S01]  /*4ce0*/  @!P2 STG.E.U8 desc[UR20][R14.64+0x19], R5 ;  /* 0x000019050e00a986 */ /* 0x0001e2000c101114 */
[----:B-1----:R-:W-:Y:S02]  /*4cf0*/  F2FP.SATFINITE.E4M3.F32.PACK_AB_MERGE_C R25, RZ, R68, RZ ;  /* 0x00000044ff19723e */ /* 0x002fe400048070ff */
[----:B------:R-:W-:Y:S01]  /*4d00*/  ISETP.GE.AND P2, PT, R26, 0x2a, PT ;  /* 0x0000002a1a00780c */ /* 0x000fe20003f46270 */
[----:B------:R-:W-:Y:S01]  /*4d10*/  @!P6 STG.E.U8 desc[UR20][R18.64+0x20], R67 ;  /* 0x000020431200e986 */ /* 0x000fe2000c101114 */
[----:B------:R-:W-:-:S02]  /*4d20*/  F2FP.SATFINITE.E4M3.F32.PACK_AB_MERGE_C R57, RZ, R57, RZ ;  /* 0x00000039ff39723e */ /* 0x000fc400048070ff */
[----:B------:R-:W-:Y:S01]  /*4d30*/  F2FP.SATFINITE.E4M3.F32.PACK_AB_MERGE_C R23, RZ, R23, RZ ;  /* 0x00000017ff17723e */ /* 0x000fe200048070ff */
[----:B------:R1:W-:Y:S01]  /*4d40*/  @!P5 STG.E.U8 desc[UR20][R18.64+0x21], R25 ;  /* 0x000021191200d986 */ /* 0x0003e2000c101114 */
[----:B------:R-:W-:Y:S02]  /*4d50*/  ISETP.GE.AND P5, PT, R26, 0x29, PT ;  /* 0x000000291a00780c */ /* 0x000fe40003fa6270 */
[----:B------:R-:W-:Y:S01]  /*4d60*/  F2FP.SATFINITE.E4M3.F32.PACK_AB_MERGE_C R21, RZ, R21, RZ ;  /* 0x00000015ff15723e */ /* 0x000fe200048070ff */
[----:B------:R-:W-:Y:S01]  /*4d70*/  @!P3 STG.E.U8 desc[UR20][R14.64+0x20], R65 ;  /* 0x000020410e00b986 */ /* 0x000fe2000c101114 */
[C---:B------:R-:W-:Y:S02]  /*4d80*/  ISETP.LT.OR P3, PT, R6.reuse, 0x1, !P2 ;  /* 0x000000010600780c */ /* 0x040fe40005761670 */
[C---:B------:R-:W-:Y:S02]  /*4d90*/  ISETP.LT.OR P6, PT, R6.reuse, 0x1, !P5 ;  /* 0x000000010600780c */ /* 0x040fe40006fc1670 */
[----:B------:R-:W-:-:S02]  /*4da0*/  ISETP.LT.OR P5, PT, R6, 0x9, !P5 ;  /* 0x000000090600780c */ /* 0x000fc40006fa1670 */
[----:B0-----:R-:W-:Y:S02]  /*4db0*/  F2FP.SATFINITE.E4M3.F32.PACK_AB_MERGE_C R5, RZ, R66, RZ ;  /* 0x00000042ff05723e */ /* 0x001fe400048070ff */
[----:B-1----:R-:W-:Y:S02]  /*4dc0*/  F2FP.SATFINITE.E4M3.F32.PACK_AB_MERGE_C R25, RZ, R64, RZ ;  /* 0x00000040ff19723e */ /* 0x002fe400048070ff */
[----:B------:R-:W-:Y:S01]  /*4dd0*/  ISETP.LT.OR P2, PT, R6, 0x9, !P2 ;  /* 0x000000090600780c */ /* 0x000fe20005741670 */
[----:B------:R0:W-:Y:S01]  /*4de0*/  @!P1 STG.E.U8 desc[UR20][R14.64+0x21], R5 ;  /* 0x000021050e009986 */ /* 0x0001e2000c101114 */
[C---:B------:R-:W-:Y:S02]  /*4df0*/  ISETP.GE.AND P1, PT, R26.reuse, 0x31, PT ;  /* 0x000000311a00780c */ /* 0x040fe40003f26270 */
[----:B------:R-:W-:Y:S01]  /*4e00*/  F2FP.SATFINITE.E4M3.F32.PACK_AB_MERGE_C R27, RZ, R22, RZ ;  /* 0x00000016ff1b723e */ /* 0x000fe200048070ff */
[----:B------:R1:W-:Y:S01]  /*4e10*/  @!P3 STG.E.U8 desc[UR20][R18.64+0x29], R25 ;  /* 0x000029191200b986 */ /* 0x0003e2000c101114 */
[----:B------:R-:W-:-:S03]  /*4e20*/  ISETP.GE.AND P3, PT, R26, 0x32, PT ;  /* 0x000000321a00780c */ /* 0x000fc60003f66270 */
[----:B------:R-:W-:Y:S01]  /*4e30*/  @!P6 STG.E.U8 desc[UR20][R18.64+0x28], R63 ;  /* 0x0000283f1200e986 */ /* 0x000fe2000c101114 */
[C---:B------:R-:W-:Y:S02]  /*4e40*/  ISETP.LT.OR P6, PT, R6.reuse, 0x1, !P1 ;  /* 0x000000010600780c */ /* 0x040fe40004fc1670 */
[C---:B------:R-:W-:Y:S01]  /*4e50*/  ISETP.LT.OR P1, PT, R6.reuse, 0x9, !P1 ;  /* 0x000000090600780c */ /* 0x040fe20004f21670 */
[----:B------:R-:W-:Y:S01]  /*4e60*/  @!P5 STG.E.U8 desc[UR20][R14.64+0x28], R61 ;  /* 0x0000283d0e00d986 */ /* 0x000fe2000c101114 */
[C---:B------:R-:W-:Y:S02]  /*4e70*/  ISETP.LT.OR P5, PT, R6.reuse, 0x1, !P3 ;  /* 0x000000010600780c */ /* 0x040fe40005fa1670 */
[----:B0-----:R-:W-:Y:S02]  /*4e80*/  F2FP.SATFINITE.E4M3.F32.PACK_AB_MERGE_C R5, RZ, R62, RZ ;  /* 0x0000003eff05723e */ /* 0x001fe400048070ff */
[----:B-1----:R-:W-:Y:S02]  /*4e90*/  F2FP.SATFINITE.E4M3.F32.PACK_AB_MERGE_C R25, RZ, R60, RZ ;  /* 0x0000003cff19723e */ /* 0x002fe400048070ff */
[----:B------:R-:W-:Y:S01]  /*4ea0*/  ISETP.LT.OR P3, PT, R6, 0x9, !P3 ;  /* 0x000000090600780c */ /* 0x000fe20005f61670 */
[----:B------:R0:W-:Y:S01]  /*4eb0*/  @!P2 STG.E.U8 desc[UR20][R14.64+0x29], R5 ;  /* 0x000029050e00a986 */ /* 0x0001e2000c101114 */
[----:B------:R-:W-:-:S03]  /*4ec0*/  ISETP.GE.AND P2, PT, R26, 0x39, PT ;  /* 0x000000391a00780c */ /* 0x000fc60003f46270 */
[----:B------:R-:W-:Y:S01]  /*4ed0*/  @!P6 STG.E.U8 desc[UR20][R18.64+0x30], R59 ;  /* 0x0000303b1200e986 */ /* 0x000fe2000c101114 */
[----:B------:R-:W-:-:S03]  /*4ee0*/  ISETP.GE.AND P6, PT, R26, 0x3a, PT ;  /* 0x0000003a1a00780c */ /* 0x000fc60003fc6270 */
[----:B------:R1:W-:Y:S01]  /*4ef0*/  @!P5 STG.E.U8 desc[UR20][R18.64+0x31], R25 ;  /* 0x000031191200d986 */ /* 0x0003e2000c101114 */
[C---:B------:R-:W-:Y:S02]  /*4f00*/  ISETP.LT.OR P5, PT, R6.reuse, 0x1, !P6 ;  /* 0x000000010600780c */ /* 0x040fe400077a1670 */
[C---:B------:R-:W-:Y:S01]  /*4f10*/  ISETP.LT.OR P6, PT, R6.reuse, 0x9, !P6 ;  /* 0x000000090600780c */ /* 0x040fe200077c1670 */
[----:B------:R2:W-:Y:S01]  /*4f20*/  @!P1 STG.E.U8 desc[UR20][R14.64+0x30], R57 ;  /* 0x000030390e009986 */ /* 0x0005e2000c101114 */
[C---:B------:R-:W-:Y:S02]  /*4f30*/  ISETP.LT.OR P1, PT, R6.reuse, 0x1, !P2 ;  /* 0x000000010600780c */ /* 0x040fe40005721670 */
[----:B------:R-:W-:Y:S02]  /*4f40*/  ISETP.LT.OR P2, PT, R6, 0x9, !P2 ;  /* 0x000000090600780c */ /* 0x000fe40005741670 */
[----:B0-----:R-:W-:Y:S02]  /*4f50*/  F2FP.SATFINITE.E4M3.F32.PACK_AB_MERGE_C R5, RZ, R58, RZ ;  /* 0x0000003aff05723e */ /* 0x001fe400048070ff */
[----:B-1----:R-:W-:-:S03]  /*4f60*/  F2FP.SATFINITE.E4M3.F32.PACK_AB_MERGE_C R25, RZ, R56, RZ ;  /* 0x00000038ff19723e */ /* 0x002fc600048070ff */
[----:B------:R2:W-:Y:S04]  /*4f70*/  @!P3 STG.E.U8 desc[UR20][R14.64+0x31], R5 ;  /* 0x000031050e00b986 */ /* 0x0005e8000c101114 */
[----:B------:R2:W-:Y:S04]  /*4f80*/  @!P1 STG.E.U8 desc[UR20][R18.64+0x38], R23 ;  /* 0x0000381712009986 */ /* 0x0005e8000c101114 */
[----:B------:R2:W-:Y:S04]  /*4f90*/  @!P5 STG.E.U8 desc[UR20][R18.64+0x39], R25 ;  /* 0x000039191200d986 */ /* 0x0005e8000c101114 */
[----:B------:R2:W-:Y:S04]  /*4fa0*/  @!P2 STG.E.U8 desc[UR20][R14.64+0x38], R21 ;  /* 0x000038150e00a986 */ /* 0x0005e8000c101114 */
[----:B------:R2:W-:Y:S02]  /*4fb0*/  @!P6 STG.E.U8 desc[UR20][R14.64+0x39], R27 ;  /* 0x0000391b0e00e986 */ /* 0x0005e4000c101114 */
.L_x_105:
[----:B------:R-:W-:Y:S05]  /*4fc0*/  BSYNC B0 ;  /* 0x0000000000007941 */ /* 0x000fea0003800000 */
.L_x_39:
[C---:B------:R-:W-:Y:S01]  /*4fd0*/  LEA R2, P1, R8.reuse, R2, 0x1 ;  /* 0x0000000208027211 */ /* 0x040fe200078208ff */
[----:B------:R-:W-:Y:S01]  /*4fe0*/  ULDC.64 UR6, c[0x0][0x650] ;  /* 0x0001940000067ab9 */ /* 0x000fe20000000a00 */
[----:B-----5:R-:W-:Y:S01]  /*4ff0*/  IMAD.U32 R4, RZ, RZ, UR16 ;  /* 0x00000010ff047e24 */ /* 0x020fe2000f8e00ff */
[----:B012---:R-:W-:Y:S01]  /*5000*/  PRMT R14, RZ, 0x7610, R14 ;  /* 0x00007610ff0e7816 */ /* 0x007fe2000000000e */
[----:B------:R-:W-:Y:S01]  /*5010*/  IMAD.MOV.U32 R6, RZ, RZ, -0x1 ;  /* 0xffffffffff067424 */ /* 0x000fe200078e00ff */
[----:B------:R-:W-:Y:S01]  /*5020*/  LEA.HI.X R3, R8, R3, R0, 0x1, P1 ;  /* 0x0000000308037211 */ /* 0x000fe200008f0c00 */
[----:B------:R0:W-:Y:S01]  /*5030*/  SYNCS.ARRIVE.TRANS64.A1T0 RZ, [R4+UR23], RZ ;  /* 0x000000ff04ff79a7 */ /* 0x0001e20008100017 */
[----:B------:R-:W-:Y:S01]  /*5040*/  ISETP.GE.U32.AND P1, PT, R2, UR6, PT ;  /* 0x0000000602007c0c */ /* 0x000fe2000bf26070 */
[----:B------:R-:W-:-:S03]  /*5050*/  IMAD.MOV.U32 R5, RZ, RZ, -0x1 ;  /* 0xffffffffff057424 */ /* 0x000fc600078e00ff */
[----:B------:R-:W-:Y:S01]  /*5060*/  ISETP.GE.U32.AND.EX P1, PT, R3, UR7, PT, P1 ;  /* 0x0000000703007c0c */ /* 0x000fe2000bf26110 */
[----:B0-----:R-:W-:-:S12]  /*5070*/  IMAD.MOV.U32 R4, RZ, RZ, -0x1 ;  /* 0xffffffffff047424 */ /* 0x001fd800078e00ff */
[----:B------:R-:W-:Y:S05]  /*5080*/  @P1 BRA `(.L_x_106) ;  /* 0x0000000400601947 */ /* 0x000fea0003800000 */
[----:B------:R-:W0:Y:S01]  /*5090*/  S2R R26, SR_CTAID.X ;  /* 0x00000000001a7919 */ /* 0x000e220000002500 */
[----:B------:R-:W1:Y:S01]  /*50a0*/  LDC.64 R22, c[0x0][0x628] ;  /* 0x00018a00ff167b82 */ /* 0x000e620000000a00 */
[----:B------:R-:W-:Y:S01]  /*50b0*/  ULDC UR6, c[0x0][0x150] ;  /* 0x0000540000067ab9 */ /* 0x000fe20000000800 */
[----:B------:R-:W-:Y:S01]  /*50c0*/  IMAD.MOV.U32 R18, RZ, RZ, R2 ;  /* 0x000000ffff127224 */ /* 0x000fe200078e0002 */
[----:B------:R-:W2:Y:S01]  /*50d0*/  S2R R28, SR_CTAID.Y ;  /* 0x00000000001c7919 */ /* 0x000ea20000002600 */
[----:B------:R-:W-:-:S04]  /*50e0*/  IMAD.MOV.U32 R19, RZ, RZ, R3 ;  /* 0x000000ffff137224 */ /* 0x000fc800078e0003 */
[----:B------:R-:W2:Y:S08]  /*50f0*/  LDC R29, c[0x0][0x144] ;  /* 0x00005100ff1d7b82 */ /* 0x000eb00000000800 */
[----:B------:R-:W2:Y:S08]  /*5100*/  LDC R6, c[0x0][0x630] ;  /* 0x00018c00ff067b82 */ /* 0x000eb00000000800 */
[----:B---34-:R-:W3:Y:S01]  /*5110*/  LDC.64 R24, c[0x0][0x620] ;  /* 0x00018800ff187b82 */ /* 0x018ee20000000a00 */
[----:B-1----:R-:W-:-:S04]  /*5120*/  ISETP.NE.U32.AND P1, PT, R22, RZ, PT ;  /* 0x000000ff1600720c */ /* 0x002fc80003f25070 */
[----:B------:R-:W-:Y:S02]  /*5130*/  ISETP.NE.AND.EX P1, PT, R23, RZ, PT, P1 ;  /* 0x000000ff1700720c */ /* 0x000fe40003f25310 */
[----:B0-----:R-:W-:-:S05]  /*5140*/  I2FP.F32.U32 R4, R26 ;  /* 0x0000001a00047245 */ /* 0x001fca0000201000 */
[----:B------:R-:W-:-:S04]  /*5150*/  FMUL R4, R4, UR6 ;  /* 0x0000000604047c20 */ /* 0x000fc80008400000 */
[----:B------:R0:W1:Y:S02]  /*5160*/  F2I.U32.TRUNC.NTZ R27, R4 ;  /* 0x00000004001b7305 */ /* 0x000064000020f000 */
[----:B--2---:R-:W-:Y:S05]  /*5170*/  @!P1 BRA `(.L_x_107) ;  /* 0x0000000000289947 */ /* 0x004fea0003800000 */
[----:B------:R-:W2:Y:S02]  /*5180*/  LDC R5, c[0x0][0x634] ;  /* 0x00018d00ff057b82 */ /* 0x000ea40000000800 */
[----:B--2---:R-:W-:-:S05]  /*5190*/  IADD3 R19, P1, R2, R5, RZ ;  /* 0x0000000502137210 */ /* 0x004fca0007f3e0ff */
[----:B------:R-:W-:-:S04]  /*51a0*/  IMAD.X R21, RZ, RZ, R3, P1 ;  /* 0x000000ffff157224 */ /* 0x000fc800008e0603 */
[----:B0-----:R-:W-:-:S04]  /*51b0*/  IMAD.WIDE.U32 R4, R21, R22, RZ ;  /* 0x0000001615047225 */ /* 0x001fc800078e00ff */
[----:B------:R-:W-:-:S04]  /*51c0*/  IMAD.WIDE.U32 R14, P1, R19, R23, R4 ;  /* 0x00000017130e7225 */ /* 0x000fc80007820004 */
[----:B------:R-:W-:-:S04]  /*51d0*/  IMAD.WIDE.U32 R4, R19, R22, RZ ;  /* 0x0000001613047225 */ /* 0x000fc800078e00ff */
[----:B------:R-:W-:Y:S01]  /*51e0*/  IMAD.X R19, RZ, RZ, RZ, P1 ;  /* 0x000000ffff137224 */ /* 0x000fe200008e06ff */
[----:B------:R-:W-:Y:S01]  /*51f0*/  IADD3 RZ, P1, R5, R14, RZ ;  /* 0x0000000e05ff7210 */ /* 0x000fe20007f3e0ff */
[----:B------:R-:W-:-:S04]  /*5200*/  IMAD.MOV.U32 R18, RZ, RZ, R15 ;  /* 0x000000ffff127224 */ /* 0x000fc800078e000f */
[----:B------:R-:W-:-:S08]  /*5210*/  IMAD.WIDE.U32.X R18, R21, R23, R18, P1 ;  /* 0x0000001715127225 */ /* 0x000fd000008e0412 */
.L_x_107:
[-CC-:B------:R-:W-:Y:S01]  /*5220*/  SHF.R.U64 R23, R18, R6.reuse, R19.reuse ;  /* 0x0000000612177219 */ /* 0x180fe20000001213 */
[----:B------:R-:W2:Y:S01]  /*5230*/  LDC.64 R32, c[0x0][0x640] ;  /* 0x00019000ff207b82 */ /* 0x000ea20000000a00 */
[----:B0-----:R-:W-:Y:S01]  /*5240*/  SHF.R.U32.HI R4, RZ, R6, R19 ;  /* 0x00000006ff047219 */ /* 0x001fe20000011613 */
[----:B-1----:R-:W-:Y:S01]  /*5250*/  IMAD.MOV R27, RZ, RZ, -R27 ;  /* 0x000000ffff1b7224 */ /* 0x002fe200078e0a1b */
[----:B------:R-:W-:Y:S01]  /*5260*/  IADD3 R15, P1, RZ, -R23, RZ ;  /* 0x80000017ff0f7210 */ /* 0x000fe20007f3e0ff */
[----:B------:R-:W-:Y:S01]  /*5270*/  ULDC UR6, c[0x0][0x154] ;  /* 0x0000550000067ab9 */ /* 0x000fe20000000800 */
[----:B------:R-:W-:Y:S02]  /*5280*/  IMAD.MOV.U32 R19, RZ, RZ, 0x1 ;  /* 0x00000001ff137424 */ /* 0x000fe400078e00ff */
[----:B------:R-:W-:Y:S01]  /*5290*/  IMAD R29, R29, R27, R26 ;  /* 0x0000001b1d1d7224 */ /* 0x000fe200078e021a */
[----:B------:R-:W0:Y:S01]  /*52a0*/  LDC R14, c[0x0][0x618] ;  /* 0x00018600ff0e7b82 */ /* 0x000e220000000800 */
[----:B------:R-:W-:-:S04]  /*52b0*/  IMAD.X R5, RZ, RZ, ~R4, P1 ;  /* 0x000000ffff057224 */ /* 0x000fc800008e0e04 */
[-C--:B---3--:R-:W-:Y:S02]  /*52c0*/  IMAD R6, R5, R24.reuse, RZ ;  /* 0x0000001805067224 */ /* 0x088fe400078e02ff */
[C---:B------:R-:W-:Y:S01]  /*52d0*/  IMAD.WIDE.U32 R4, R15.reuse, R24, R2 ;  /* 0x000000180f047225 */ /* 0x040fe200078e0002 */
[----:B------:R-:W1:Y:S03]  /*52e0*/  LDC R18, c[0x0][0x608] ;  /* 0x00018200ff127b82 */ /* 0x000e660000000800 */
[----:B------:R-:W-:Y:S01]  /*52f0*/  IMAD R15, R15, R25, R6 ;  /* 0x000000190f0f7224 */ /* 0x000fe200078e0206 */
[----:B------:R-:W-:-:S03]  /*5300*/  I2FP.F32.U32 R6, R28 ;  /* 0x0000001c00067245 */ /* 0x000fc60000201000 */
[----:B------:R-:W-:Y:S01]  /*5310*/  IMAD.IADD R5, R5, 0x1, R15 ;  /* 0x0000000105057824 */ /* 0x000fe200078e020f */
[----:B------:R-:W3:Y:S01]  /*5320*/  LDC R30, c[0x0][0x658] ;  /* 0x00019600ff1e7b82 */ /* 0x000ee20000000800 */
[----:B--2---:R-:W-:Y:S01]  /*5330*/  ISETP.NE.U32.AND P1, PT, R32, RZ, PT ;  /* 0x000000ff2000720c */ /* 0x004fe20003f25070 */
[----:B------:R-:W-:-:S03]  /*5340*/  IMAD.MOV.U32 R15, RZ, RZ, -0x1 ;  /* 0xffffffffff0f7424 */ /* 0x000fc600078e00ff */
[----:B------:R-:W-:-:S03]  /*5350*/  ISETP.NE.AND.EX P1, PT, R33, RZ, PT, P1 ;  /* 0x000000ff2100720c */ /* 0x000fc60003f25310 */
[----:B------:R-:W2:Y:S01]  /*5360*/  LDC R27, c[0x0][0x148] ;  /* 0x00005200ff1b7b82 */ /* 0x000ea20000000800 */
[-CC-:B0-----:R-:W-:Y:S02]  /*5370*/  SHF.R.U64 R22, R4, R14.reuse, R5.reuse ;  /* 0x0000000e04167219 */ /* 0x181fe40000001205 */
[----:B------:R-:W-:Y:S01]  /*5380*/  SHF.R.U32.HI R5, RZ, R14, R5 ;  /* 0x0000000eff057219 */ /* 0x000fe20000011605 */
[----:B------:R-:W-:-:S04]  /*5390*/  FMUL R14, R6, UR6 ;  /* 0x00000006060e7c20 */ /* 0x000fc80008400000 */
[----:B------:R-:W0:Y:S01]  /*53a0*/  LDC R26, c[0x0][0x600] ;  /* 0x00018000ff1a7b82 */ /* 0x000e220000000800 */
[----:B------:R4:W0:Y:S01]  /*53b0*/  F2I.U32.TRUNC.NTZ R25, R14 ;  /* 0x0000000e00197305 */ /* 0x000822000020f000 */
[-CC-:B-1----:R-:W-:Y:S02]  /*53c0*/  SHF.R.U64 R6, R22, R18.reuse, R5.reuse ;  /* 0x0000001216067219 */ /* 0x182fe40000001205 */
[----:B------:R-:W-:-:S04]  /*53d0*/  SHF.R.U32.HI R5, RZ, R18, R5 ;  /* 0x00000012ff057219 */ /* 0x000fc80000011605 */
[----:B------:R-:W1:Y:S01]  /*53e0*/  LDC R34, c[0x0][0x648] ;  /* 0x00019200ff227b82 */ /* 0x000e620000000800 */
[-CC-:B---3--:R-:W-:Y:S02]  /*53f0*/  SHF.R.U64 R24, R6, R30.reuse, R5.reuse ;  /* 0x0000001e06187219 */ /* 0x188fe40000001205 */
[-C--:B------:R-:W-:Y:S02]  /*5400*/  SHF.L.U32 R15, R15, R30.reuse, RZ ;  /* 0x0000001e0f0f7219 */ /* 0x080fe400000006ff */
[-C--:B------:R-:W-:Y:S01]  /*5410*/  SHF.R.U32.HI R5, RZ, R30.reuse, R5 ;  /* 0x0000001eff057219 */ /* 0x080fe20000011605 */
[----:B------:R-:W-:Y:S01]  /*5420*/  IMAD.MOV.U32 R4, RZ, RZ, R24 ;  /* 0x000000ffff047224 */ /* 0x000fe200078e0018 */
[----:B------:R-:W-:Y:S01]  /*5430*/  SHF.L.U32 R30, R19, R30, RZ ;  /* 0x0000001e131e7219 */ /* 0x000fe200000006ff */
[----:B------:R-:W3:Y:S01]  /*5440*/  LDC R35, c[0x0][0x638] ;  /* 0x00018e00ff237b82 */ /* 0x000ee20000000800 */
[----:B------:R-:W-:-:S07]  /*5450*/  LOP3.LUT R31, RZ, R15, RZ, 0x33, !PT ;  /* 0x0000000fff1f7212 */ /* 0x000fce00078e33ff */
[----:B------:R-:W0:Y:S01]  /*5460*/  LDC R36, c[0x0][0x610] ;  /* 0x00018400ff247b82 */ /* 0x000e220000000800 */
[----:B----4-:R-:W-:Y:S05]  /*5470*/  @!P1 BRA `(.L_x_108) ;  /* 0x0000000000289947 */ /* 0x010fea0003800000 */
        /* <DEDUP_REMOVED lines=10> */
.L_x_108:
[----:B-1----:R-:W-:Y:S01]  /*5520*/  SHF.R.U64 R4, R4, R34, R5 ;  /* 0x0000002204047219 */ /* 0x002fe20000001205 */
[----:B0-----:R-:W-:Y:S01]  /*5530*/  VIADD R19, R26, 0xffffffff ;  /* 0xffffffff1a137836 */ /* 0x001fe20000000000 */
[----:B------:R-:W-:Y:S01]  /*5540*/  LOP3.LUT R15, R6, R31, RZ, 0xc0, !PT ;  /* 0x0000001f060f7212 */ /* 0x000fe200078ec0ff */
[----:B------:R-:W-:Y:S02]  /*5550*/  IMAD.MOV R25, RZ, RZ, -R25 ;  /* 0x000000ffff197224 */ /* 0x000fe400078e0a19 */
[----:B------:R-:W-:Y:S02]  /*5560*/  IMAD.MOV R5, RZ, RZ, -R4 ;  /* 0x000000ffff057224 */ /* 0x000fe400078e0a04 */
[----:B------:R-:W-:Y:S01]  /*5570*/  IMAD R6, R30, R4, R15 ;  /* 0x000000041e067224 */ /* 0x000fe200078e020f */
[----:B------:R-:W-:Y:S01]  /*5580*/  LOP3.LUT R15, R22, R19, RZ, 0xc0, !PT ;  /* 0x00000013160f7212 */ /* 0x000fe200078ec0ff */
[----:B--2---:R-:W-:Y:S02]  /*5590*/  @P4 IMAD R29, R27, R25, R28 ;  /* 0x000000191b1d4224 */ /* 0x004fe400078e021c */
[----:B---3--:R-:W-:-:S02]  /*55a0*/  IMAD R4, R5, R35, R24 ;  /* 0x0000002305047224 */ /* 0x008fc400078e0218 */
[----:B------:R-:W-:Y:S02]  /*55b0*/  IMAD R6, R6, R36, R29 ;  /* 0x0000002406067224 */ /* 0x000fe400078e021d */
[----:B------:R-:W-:Y:S02]  /*55c0*/  IMAD R5, R4, R26, R15 ;  /* 0x0000001a04057224 */ /* 0x000fe400078e020f */
[----:B------:R-:W-:-:S03]  /*55d0*/  IMAD.MOV.U32 R14, RZ, RZ, 0x1 ;  /* 0x00000001ff0e7424 */ /* 0x000fc600078e00ff */
[----:B------:R-:W-:Y:S02]  /*55e0*/  SEL R4, R5, R6, !P4 ;  /* 0x0000000605047207 */ /* 0x000fe40006000000 */
[----:B------:R-:W-:Y:S01]  /*55f0*/  SEL R6, R6, R5, !P4 ;  /* 0x0000000506067207 */ /* 0x000fe20006000000 */
[----:B------:R-:W-:-:S07]  /*5600*/  IMAD.MOV.U32 R5, RZ, RZ, R23 ;  /* 0x000000ffff057224 */ /* 0x000fce00078e0017 */
.L_x_106:
[----:B------:R-:W-:Y:S02]  /*5610*/  LOP3.LUT P1, RZ, R14, 0xff, RZ, 0xc0, !PT ;  /* 0x000000ff0eff7812 */ /* 0x000fe4000782c0ff */
[----:B------:R-:W-:-:S11]  /*5620*/  LOP3.LUT R86, R86, 0x1, RZ, 0x3c, !PT ;  /* 0x0000000156567812 */ /* 0x000fd600078e3cff */
[----:B------:R-:W-:Y:S05]  /*5630*/  @P1 BRA `(.L_x_109) ;  /* 0xffffffc000001947 */ /* 0x000fea000383ffff */
[----:B------:R-:W-:Y:S05]  /*5640*/  EXIT ;  /* 0x000000000000794d */ /* 0x000fea0003800000 */
.L_x_17:
[----:B------:R-:W-:-:S08]  /*5650*/  ISETP.NE.AND P0, PT, R22, RZ, PT ;  /* 0x000000ff1600720c */ /* 0x000fd00003f05270 */
[----:B--2-45:R-:W0:-:S00]  /*5660*/  USETMAXREG.DEALLOC.CTAPOOL 0x28 ;  /* 0x00000028000079c8 */ /* 0x034e0000080e0500 */
[----:B------:R-:W-:Y:S05]  /*5670*/  @P0 EXIT ;  /* 0x000000000000094d */ /* 0x000fea0003800000 */
[----:B0-----:R-:W-:Y:S01]  /*5680*/  LOP3.LUT P0, RZ, R17, 0xff, RZ, 0xc0, !PT ;  /* 0x000000ff11ff7812 */ /* 0x001fe2000780c0ff */
[----:B------:R-:W-:Y:S02]  /*5690*/  IMAD.MOV.U32 R12, RZ, RZ, 0x1 ;  /* 0x00000001ff0c7424 */ /* 0x000fe400078e00ff */
[----:B------:R-:W-:-:S10]  /*56a0*/  IMAD.MOV.U32 R13, RZ, RZ, RZ ;  /* 0x000000ffff0d7224 */ /* 0x000fd400078e00ff */
[----:B------:R-:W-:Y:S05]  /*56b0*/  @!P0 BRA `(.L_x_110) ;  /* 0x0000000c001c8947 */ /* 0x000fea0003800000 */
[----:B------:R-:W0:Y:S01]  /*56c0*/  S2UR UR8, SR_CgaCtaId ;  /* 0x00000000000879c3 */ /* 0x000e220000008800 */
[----:B------:R-:W-:Y:S01]  /*56d0*/  LOP3.LUT P0, RZ, R11, 0x1f, RZ, 0xc0, !PT ;  /* 0x0000001f0bff7812 */ /* 0x000fe2000780c0ff */
[----:B------:R-:W-:Y:S01]  /*56e0*/  ULDC UR5, c[0x0][0x658] ;  /* 0x0001960000057ab9 */ /* 0x000fe20000000800 */
[----:B------:R-:W-:Y:S01]  /*56f0*/  UMOV UR6, 0xffffffff ;  /* 0xffffffff00067882 */ /* 0x000fe20000000000 */
[----:B------:R-:W-:Y:S01]  /*5700*/  BSSY B0, `(.L_x_110) ;  /* 0x00000c2000007945 */ /* 0x000fe20003800000 */
[----:B------:R-:W-:Y:S01]  /*5710*/  USHF.L.U32 UR6, UR6, UR5, URZ ;  /* 0x0000000506067299 */ /* 0x000fe2000800063f */
[C---:B------:R-:W-:Y:S01]  /*5720*/  ISETP.NE.AND P2, PT, R10.reuse, RZ, PT ;  /* 0x000000ff0a00720c */ /* 0x040fe20003f45270 */
[----:B------:R-:W-:Y:S01]  /*5730*/  IMAD.MOV.U32 R15, RZ, RZ, 0x1 ;  /* 0x00000001ff0f7424 */ /* 0x000fe200078e00ff */
[----:B------:R-:W-:Y:S01]  /*5740*/  ISETP.NE.OR P0, PT, R10, RZ, !P0 ;  /* 0x000000ff0a00720c */ /* 0x000fe20004705670 */
[----:B------:R-:W-:Y:S01]  /*5750*/  IMAD.MOV.U32 R12, RZ, RZ, 0x1 ;  /* 0x00000001ff0c7424 */ /* 0x000fe200078e00ff */
[----:B------:R-:W-:Y:S01]  /*5760*/  LOP3.LUT R14, R7, 0x2, RZ, 0xfc, !PT ;  /* 0x00000002070e7812 */ /* 0x000fe200078efcff */
[----:B------:R-:W-:Y:S01]  /*5770*/  IMAD.MOV.U32 R13, RZ, RZ, RZ ;  /* 0x000000ffff0d7224 */ /* 0x000fe200078e00ff */
[----:B------:R-:W-:Y:S01]  /*5780*/  ULDC UR4, c[0x0][0x600] ;  /* 0x0001800000047ab9 */ /* 0x000fe20000000800 */
[----:B------:R-:W-:Y:S01]  /*5790*/  UMOV UR7, 0x1 ;  /* 0x0000000100077882 */ /* 0x000fe20000000000 */
[----:B------:R-:W-:-:S02]  /*57a0*/  UIADD3 UR22, UR13, 0x1, URZ ;  /* 0x000000010d167890 */ /* 0x000fc4000fffe03f */
[----:B------:R-:W-:Y:S02]  /*57b0*/  UIADD3 UR15, UR4, -0x1, URZ ;  /* 0xffffffff040f7890 */ /* 0x000fe4000fffe03f */
[----:B------:R-:W-:Y:S02]  /*57c0*/  USHF.L.U32 UR17, UR7, UR5, URZ ;  /* 0x0000000507117299 */ /* 0x000fe4000800063f */
[----:B------:R-:W-:Y:S01]  /*57d0*/  ULOP3.LUT UR16, URZ, UR6, URZ, 0x33, !UPT ;  /* 0x000000063f107292 */ /* 0x000fe2000f8e333f */
[----:B------:R-:W-:Y:S01]  /*57e0*/  ULDC.64 UR20, c[0x0][0x198] ;  /* 0x0000660000147ab9 */ /* 0x000fe20000000a00 */
[----:B0-----:R-:W-:-:S10]  /*57f0*/  IMAD.U32 R17, RZ, RZ, UR8 ;  /* 0x00000008ff117e24 */ /* 0x001fd4000f8e00ff */
.L_x_122:
[----:B------:R-:W-:-:S03]  /*5800*/  UMOV UR4, 0xffffffff ;  /* 0xffffffff00047882 */ /* 0x000fc60000000000 */
[----:B------:R-:W-:Y:S05]  /*5810*/  BRA.DIV UR4, `(.L_x_111) ;  /* 0x0000001204087947 */ /* 0x000fea000b800000 */
[----:B------:R-:W-:-:S13]  /*5820*/  ELECT P1, URZ, PT ;  /* 0x00000000003f782f */ /* 0x000fda0003820000 */
.L_x_136:
[----:B------:R-:W0:Y:S01]  /*5830*/  LDC R10, c[0x0][0x28c] ;  /* 0x0000a300ff0a7b82 */ /* 0x000e220000000800 */
[----:B------:R-:W-:Y:S01]  /*5840*/  BSSY B1, `(.L_x_112) ;  /* 0x000003a000017945 */ /* 0x000fe20003800000 */
[----:B0-----:R-:W-:-:S13]  /*5850*/  ISETP.LT.OR P1, PT, R10, 0x1, !P1 ;  /* 0x000000010a00780c */ /* 0x001fda0004f21670 */
[----:B------:R-:W-:Y:S05]  /*5860*/  @P1 BRA `(.L_x_113) ;  /* 0x0000000000dc1947 */ /* 0x000fea0003800000 */
[----:B------:R-:W-:Y:S02]  /*5870*/  IMAD R17, R6, 0x2, R17 ;  /* 0x0000000206117824 */ /* 0x000fe400078e0211 */
[----:B------:R-:W-:Y:S02]  /*5880*/  IMAD.SHL.U32 R18, R4, 0x40, RZ ;  /* 0x0000004004127824 */ /* 0x000fe400078e00ff */
[----:B------:R-:W-:Y:S02]  /*5890*/  IMAD.MOV.U32 R20, RZ, RZ, RZ ;  /* 0x000000ffff147224 */ /* 0x000fe400078e00ff */
[----:B------:R-:W-:Y:S02]  /*58a0*/  IMAD.U32 R22, RZ, RZ, UR22 ;  /* 0x00000016ff167e24 */ /* 0x000fe4000f8e00ff */
[----:B------:R-:W-:Y:S02]  /*58b0*/  IMAD.MOV.U32 R4, RZ, RZ, R12 ;  /* 0x000000ffff047224 */ /* 0x000fe400078e000c */
[----:B------:R-:W-:-:S02]  /*58c0*/  IMAD.MOV.U32 R6, RZ, RZ, R13 ;  /* 0x000000ffff067224 */ /* 0x000fc400078e000d */
[----:B------:R-:W-:-:S07]  /*58d0*/  IMAD.SHL.U32 R16, R17, 0x20, RZ ;  /* 0x0000002011107824 */ /* 0x000fce00078e00ff */
.L_x_117:
[----:B------:R-:W0:Y:S01]  /*58e0*/  S2UR UR4, SR_CgaCtaId ;  /* 0x00000000000479c3 */ /* 0x000e220000008800 */
[----:B------:R-:W-:-:S07]  /*58f0*/  MOV R10, 0x400 ;  /* 0x00000400000a7802 */ /* 0x000fce0000000f00 */
[----:B------:R-:W1:Y:S01]  /*5900*/  @!P2 LDC R11, c[0x0][0x500] ;  /* 0x00014000ff0bab82 */ /* 0x000e620000000800 */
[----:B0-----:R-:W-:-:S05]  /*5910*/  IMAD.U32 R17, RZ, RZ, UR4 ;  /* 0x00000004ff117e24 */ /* 0x001fca000f8e00ff */
[----:B------:R-:W-:Y:S02]  /*5920*/  LEA R21, R17, R10, 0x18 ;  /* 0x0000000a11157211 */ /* 0x000fe400078ec0ff */
[----:B------:R-:W-:-:S03]  /*5930*/  SHF.L.U32 R10, R4, 0x1f, RZ ;  /* 0x0000001f040a7819 */ /* 0x000fc600000006ff */
[----:B------:R-:W-:-:S04]  /*5940*/  IMAD R19, R6, 0x8, R21 ;  /* 0x0000000806137824 */ /* 0x000fc800078e0215 */
[----:B------:R-:W0:Y:S02]  /*5950*/  SYNCS.PHASECHK.TRANS64.TRYWAIT P1, [R19+URZ+0x28], R10 ;  /* 0x0000280a130075a7 */ /* 0x000e24000802017f */
[----:B01----:R-:W-:Y:S05]  /*5960*/  @!P1 BRA `(.L_x_114) ;  /* 0x0000000c00d49947 */ /* 0x003fea0003800000 */
.L_x_137:
[----:B0-----:R-:W-:Y:S01]  /*5970*/  PRMT R10, R14, 0x9910, RZ ;  /* 0x000099100e0a7816 */ /* 0x001fe200000000ff */
[----:B------:R0:W-:Y:S03]  /*5980*/  @!P2 SYNCS.ARRIVE.TRANS64 RZ, [R19+URZ], R11 ;  /* 0x0000000b13ffa9a7 */ /* 0x0001e6000800003f */
[----:B------:R-:W-:-:S13]  /*5990*/  ISETP.NE.AND P1, PT, R10, 0x2, PT ;  /* 0x000000020a00780c */ /* 0x000fda0003f25270 */
[----:B0-----:R-:W-:Y:S05]  /*59a0*/  @P1 BRA `(.L_x_115) ;  /* 0x0000000000041947 */ /* 0x001fea0003800000 */
[----:B------:R-:W-:Y:S01]  /*59b0*/  BPT.TRAP 0x1 ;  /* 0x000000040000795c */ /* 0x000fe20000300000 */
.L_x_115:
[----:B------:R-:W-:Y:S05]  /*59c0*/  @P0 BRA `(.L_x_116) ;  /* 0x0000000000040947 */ /* 0x000fea0003800000 */
[----:B------:R-:W-:Y:S01]  /*59d0*/  BPT.TRAP 0x1 ;  /* 0x000000040000795c */ /* 0x000fe20000300000 */
.L_x_116:
[----:B------:R-:W-:Y:S01]  /*59e0*/  IMAD.SHL.U32 R10, R6, 0x800, RZ ;  /* 0x00000800060a7824 */ /* 0x000fe200078e00ff */
[----:B------:R-:W-:Y:S01]  /*59f0*/  R2UR UR8, R21 ;  /* 0x00000000150872ca */ /* 0x000fe200000e0000 */
[----:B------:R-:W-:Y:S01]  /*5a00*/  VIADD R22, R22, 0xffffffff ;  /* 0xffffffff16167836 */ /* 0x000fe20000000000 */
[----:B------:R-:W-:Y:S01]  /*5a10*/  R2UR UR9, R19 ;  /* 0x00000000130972ca */ /* 0x000fe200000e0000 */
[--C-:B------:R-:W-:Y:S01]  /*5a20*/  IMAD R11, R17, 0x400, R10.reuse ;  /* 0x00000400110b7824 */ /* 0x100fe200078e020a */
[----:B------:R-:W-:Y:S01]  /*5a30*/  IADD3 R10, R21, 0x2980, R10 ;  /* 0x00002980150a7810 */ /* 0x000fe20007ffe00a */
[----:B------:R-:W-:Y:S01]  /*5a40*/  UIADD3 UR4, UP0, UR20, 0xf0, URZ ;  /* 0x000000f014047890 */ /* 0x000fe2000ff1e03f */
[----:B------:R-:W-:Y:S01]  /*5a50*/  R2UR UR11, R16 ;  /* 0x00000000100b72ca */ /* 0x000fe200000e0000 */
[----:B------:R-:W-:Y:S01]  /*5a60*/  UIADD3 UR24, UP1, UR20, 0x1f0, URZ ;  /* 0x000001f014187890 */ /* 0x000fe2000ff3e03f */
[----:B------:R-:W-:Y:S01]  /*5a70*/  R2UR UR5, R11 ;  /* 0x000000000b0572ca */ /* 0x000fe200000e0000 */
[----:B------:R-:W-:Y:S01]  /*5a80*/  VIADD R6, R6, 0x1 ;  /* 0x0000000106067836 */ /* 0x000fe20000000000 */
[----:B------:R-:W-:Y:S01]  /*5a90*/  R2UR UR10, R20 ;  /* 0x00000000140a72ca */ /* 0x000fe200000e0000 */
[----:B------:R-:W-:Y:S01]  /*5aa0*/  UIADD3.X UR25, URZ, UR21, URZ, UP1, !UPT ;  /* 0x000000153f197290 */ /* 0x000fe20008ffe43f */
[----:B------:R-:W-:Y:S01]  /*5ab0*/  R2UR UR12, R5 ;  /* 0x00000000050c72ca */ /* 0x000fe200000e0000 */
[----:B------:R-:W-:Y:S01]  /*5ac0*/  UMOV UR19, 0x30000 ;  /* 0x0003000000137882 */ /* 0x000fe20000000000 */
[----:B------:R-:W-:Y:S01]  /*5ad0*/  R2UR UR14, R10 ;  /* 0x000000000a0e72ca */ /* 0x000fe200000e0000 */
[----:B------:R-:W-:Y:S01]  /*5ae0*/  UMOV UR6, 0x0 ;  /* 0x0000000000067882 */ /* 0x000fe20000000000 */
[----:B------:R-:W-:Y:S01]  /*5af0*/  R2UR UR18, R18 ;  /* 0x00000000121272ca */ /* 0x000fe200000e0000 */
[----:B------:R-:W-:Y:S01]  /*5b00*/  UMOV UR7, 0x10000000 ;  /* 0x1000000000077882 */ /* 0x000fe20000000000 */
[----:B------:R-:W-:Y:S01]  /*5b10*/  ISETP.GT.AND P3, PT, R22, 0x1, PT ;  /* 0x000000011600780c */ /* 0x000fe20003f64270 */
[----:B------:R-:W-:Y:S01]  /*5b20*/  VIADD R20, R20, 0x20 ;  /* 0x0000002014147836 */ /* 0x000fe20000000000 */
[----:B------:R-:W-:Y:S01]  /*5b30*/  ISETP.NE.AND P1, PT, R6, 0x5, PT ;  /* 0x000000050600780c */ /* 0x000fe20003f25270 */
[----:B------:R-:W-:-:S02]  /*5b40*/  UIADD3 UR8, UR8, 0x180, UR5 ;  /* 0x0000018008087890 */ /* 0x000fc4000fffe005 */
[----:B------:R-:W-:Y:S01]  /*5b50*/  UIADD3.X UR5, URZ, UR21, URZ, UP0, !UPT ;  /* 0x000000153f057290 */ /* 0x000fe200087fe43f */
[----:B------:R-:W-:Y:S02]  /*5b60*/  SEL R11, RZ, 0x1, P1 ;  /* 0x00000001ff0b7807 */ /* 0x000fe40000800000 */
[----:B------:R-:W-:Y:S02]  /*5b70*/  SEL R6, R6, RZ, P1 ;  /* 0x000000ff06067207 */ /* 0x000fe40000800000 */
[----:B------:R-:W-:-:S04]  /*5b80*/  LOP3.LUT R4, R4, R11, RZ, 0x3c, !PT ;  /* 0x0000000b04047212 */ /* 0x000fc800078e3cff */
[----:B------:R0:W-:Y:S02]  /*5b90*/  UTMALDG.3D.MULTICAST [UR8], [UR4], UR19, desc[UR6] ;  /* 0x00000608040073b4 */ /* 0x0001e40008011813 */
[----:B0-----:R-:W-:Y:S01]  /*5ba0*/  UMOV UR8, UR14 ;  /* 0x0000000e00087c82 */ /* 0x001fe20008000000 */
[----:B------:R-:W-:Y:S02]  /*5bb0*/  UMOV UR11, UR18 ;  /* 0x00000012000b7c82 */ /* 0x000fe40008000000 */
[----:B------:R0:W-:Y:S02]  /*5bc0*/  UTMALDG.3D [UR8], [UR24], desc[UR6] ;  /* 0x00000608180075b4 */ /* 0x0001e40008011000 */
[----:B0-----:R-:W-:Y:S05]  /*5bd0*/  @P3 BRA `(.L_x_117) ;  /* 0xfffffffc00403947 */ /* 0x001fea000383ffff */
.L_x_113:
[----:B------:R-:W-:Y:S05]  /*5be0*/  BSYNC B1 ;  /* 0x0000000000017941 */ /* 0x000fea0003800000 */
.L_x_112:
[----:B------:R-:W-:Y:S01]  /*5bf0*/  LOP3.LUT P5, RZ, R15, 0xff, RZ, 0xc0, !PT ;  /* 0x000000ff0fff7812 */ /* 0x000fe200078ac0ff */
[----:B------:R-:W-:Y:S01]  /*5c00*/  VIADD R6, R13, UR13 ;  /* 0x0000000d0d067c36 */ /* 0x000fe20008000000 */
[----:B------:R-:W-:Y:S01]  /*5c10*/  ULDC.64 UR4, c[0x0][0x650] ;  /* 0x0001940000047ab9 */ /* 0x000fe20000000a00 */
[----:B------:R-:W-:Y:S01]  /*5c20*/  IMAD.U32 R11, RZ, RZ, UR13 ;  /* 0x0000000dff0b7e24 */ /* 0x000fe2000f8e00ff */
[----:B------:R-:W-:Y:S01]  /*5c30*/  UISETP.GE.U32.AND UP0, UPT, UR13, 0x5, UPT ;  /* 0x000000050d00788c */ /* 0x000fe2000bf06070 */
[----:B------:R-:W-:Y:S01]  /*5c40*/  BSSY B1, `(.L_x_118) ;  /* 0x000006b000017945 */ /* 0x000fe20003800000 */
[----:B------:R-:W-:Y:S02]  /*5c50*/  ISETP.GT.U32.AND P1, PT, R6, 0x4, PT ;  /* 0x000000040600780c */ /* 0x000fe40003f24070 */
[----:B------:R-:W-:Y:S02]  /*5c60*/  PRMT R15, RZ, 0x7610, R15 ;  /* 0x00007610ff0f7816 */ /* 0x000fe4000000000f */
[----:B------:R-:W-:-:S02]  /*5c70*/  ISETP.LT.U32.AND P1, PT, R11, 0x5, P1 ;  /* 0x000000050b00780c */ /* 0x000fc40000f21070 */
[----:B------:R-:W-:Y:S01]  /*5c80*/  PLOP3.LUT P3, PT, PT, PT, UP0, 0x80, 0x0 ;  /* 0x000000000000781c */ /* 0x000fe20003f6f008 */
[----:B------:R-:W0:Y:S01]  /*5c90*/  @P5 S2R R17, SR_CgaCtaId ;  /* 0x0000000000115919 */ /* 0x000e220000008800 */
[----:B------:R-:W-:-:S04]  /*5ca0*/  @P5 MOV R4, 0x400 ;  /* 0x0000040000045802 */ /* 0x000fc80000000f00 */
[----:B0-----:R-:W-:Y:S01]  /*5cb0*/  @P5 LEA R10, R17, R4, 0x18 ;  /* 0x00000004110a5211 */ /* 0x001fe200078ec0ff */
[----:B------:R-:W-:-:S03]  /*5cc0*/  IMAD.WIDE.U32 R4, R6, -0x33333333, RZ ;  /* 0xcccccccd06047825 */ /* 0x000fc600078e00ff */
[----:B------:R0:W-:Y:S01]  /*5cd0*/  @P5 SYNCS.ARRIVE.TRANS64.A1T0 RZ, [R10+URZ+0x88], RZ ;  /* 0x000088ff0aff59a7 */ /* 0x0001e2000810003f */
[----:B------:R-:W-:Y:S01]  /*5ce0*/  IADD3 R2, P5, R2, R8, RZ ;  /* 0x0000000802027210 */ /* 0x000fe20007fbe0ff */
[----:B------:R-:W-:Y:S01]  /*5cf0*/  IMAD.MOV.U32 R4, RZ, RZ, -0x1 ;  /* 0xffffffffff047424 */ /* 0x000fe200078e00ff */
[----:B------:R-:W-:Y:S02]  /*5d00*/  SHF.R.U32.HI R11, RZ, 0x2, R5 ;  /* 0x00000002ff0b7819 */ /* 0x000fe40000011605 */
[----:B------:R-:W-:Y:S01]  /*5d10*/  SEL R5, RZ, 0x1, !P1 ;  /* 0x00000001ff057807 */ /* 0x000fe20004800000 */
[----:B------:R-:W-:Y:S01]  /*5d20*/  IMAD.X R3, R3, 0x1, R0, P5 ;  /* 0x0000000103037824 */ /* 0x000fe200028e0600 */
[----:B------:R-:W-:Y:S01]  /*5d30*/  ISETP.GE.U32.AND P1, PT, R2, UR4, PT ;  /* 0x0000000402007c0c */ /* 0x000fe2000bf26070 */
[----:B------:R-:W-:Y:S01]  /*5d40*/  IMAD R13, R11, -0x5, R6 ;  /* 0xfffffffb0b0d7824 */ /* 0x000fe200078e0206 */
[----:B------:R-:W-:Y:S01]  /*5d50*/  LOP3.LUT R12, R12, R5, RZ, 0x3c, !PT ;  /* 0x000000050c0c7212 */ /* 0x000fe200078e3cff */
[----:B------:R-:W-:Y:S01]  /*5d60*/  IMAD.MOV.U32 R6, RZ, RZ, -0x1 ;  /* 0xffffffffff067424 */ /* 0x000fe200078e00ff */
[----:B------:R-:W-:Y:S01]  /*5d70*/  ISETP.GE.U32.AND.EX P1, PT, R3, UR5, PT, P1 ;  /* 0x0000000503007c0c */ /* 0x000fe2000bf26110 */
[----:B------:R-:W-:Y:S01]  /*5d80*/  IMAD.MOV.U32 R5, RZ, RZ, -0x1 ;  /* 0xffffffffff057424 */ /* 0x000fe200078e00ff */
[----:B------:R-:W-:-:S02]  /*5d90*/  @P3 LOP3.LUT R12, R12, 0x1, R11, 0x78, !PT ;  /* 0x000000010c0c3812 */ /* 0x000fc400078e780b */
[----:B0-----:R-:W-:-:S09]  /*5da0*/  PRMT R10, RZ, 0x7610, R10 ;  /* 0x00007610ff0a7816 */ /* 0x001fd2000000000a */
[----:B------:R-:W-:Y:S05]  /*5db0*/  @P1 BRA `(.L_x_119) ;  /* 0x00000004004c1947 */ /* 0x000fea0003800000 */
[----:B------:R-:W0:Y:S01]  /*5dc0*/  S2R R18, SR_CTAID.X ;  /* 0x0000000000127919 */ /* 0x000e220000002500 */
[----:B------:R-:W-:Y:S01]  /*5dd0*/  ULDC.64 UR4, c[0x0][0x628] ;  /* 0x00018a0000047ab9 */ /* 0x000fe20000000a00 */
[----:B------:R-:W1:Y:S01]  /*5de0*/  LDC R19, c[0x0][0x144] ;  /* 0x00005100ff137b82 */ /* 0x000e620000000800 */
[----:B------:R-:W-:Y:S01]  /*5df0*/  ISETP.NE.U32.AND P1, PT, RZ, UR4, PT ;  /* 0x00000004ff007c0c */ /* 0x000fe2000bf25070 */
[----:B------:R-:W2:Y:S01]  /*5e00*/  S2R R6, SR_CTAID.Y ;  /* 0x0000000000067919 */ /* 0x000ea20000002600 */
[----:B------:R-:W-:Y:S01]  /*5e10*/  ULDC UR7, c[0x0][0x630] ;  /* 0x00018c0000077ab9 */ /* 0x000fe20000000800 */
[----:B------:R-:W-:Y:S01]  /*5e20*/  ULDC UR8, c[0x0][0x150] ;  /* 0x0000540000087ab9 */ /* 0x000fe20000000800 */
[----:B------:R-:W-:Y:S01]  /*5e30*/  ISETP.NE.AND.EX P1, PT, RZ, UR5, PT, P1 ;  /* 0x00000005ff007c0c */ /* 0x000fe2000bf25310 */
[----:B------:R-:W-:Y:S02]  /*5e40*/  IMAD.MOV.U32 R4, RZ, RZ, R2 ;  /* 0x000000ffff047224 */ /* 0x000fe400078e0002 */
[----:B------:R-:W-:Y:S01]  /*5e50*/  IMAD.MOV.U32 R5, RZ, RZ, R3 ;  /* 0x000000ffff057224 */ /* 0x000fe200078e0003 */
[----:B0-----:R-:W-:-:S09]  /*5e60*/  I2FP.F32.U32 R20, R18 ;  /* 0x0000001200147245 */ /* 0x001fd20000201000 */
[----:B------:R-:W-:Y:S05]  /*5e70*/  @!P1 BRA `(.L_x_120) ;  /* 0x0000000000289947 */ /* 0x000fea0003800000 */
[----:B------:R-:W-:Y:S02]  /*5e80*/  ULDC UR6, c[0x0][0x634] ;  /* 0x00018d0000067ab9 */ /* 0x000fe40000000800 */
[----:B------:R-:W-:-:S05]  /*5e90*/  IADD3 R5, P1, R2, UR6, RZ ;  /* 0x0000000602057c10 */ /* 0x000fca000ff3e0ff */
[----:B------:R-:W-:-:S04]  /*5ea0*/  IMAD.X R21, RZ, RZ, R3, P1 ;  /* 0x000000ffff157224 */ /* 0x000fc800008e0603 */
[----:B------:R-:W-:-:S04]  /*5eb0*/  IMAD.WIDE.U32 R10, R21, UR4, RZ ;  /* 0x00000004150a7c25 */ /* 0x000fc8000f8e00ff */
[----:B------:R-:W-:-:S04]  /*5ec0*/  IMAD.WIDE.U32 R10, P1, R5, UR5, R10 ;  /* 0x00000005050a7c25 */ /* 0x000fc8000f82000a */
[----:B------:R-:W-:-:S04]  /*5ed0*/  IMAD.WIDE.U32 R4, R5, UR4, RZ ;  /* 0x0000000405047c25 */ /* 0x000fc8000f8e00ff */
[----:B------:R-:W-:Y:S01]  /*5ee0*/  IMAD.MOV.U32 R4, RZ, RZ, R11 ;  /* 0x000000ffff047224 */ /* 0x000fe200078e000b */
[----:B------:R-:W-:Y:S01]  /*5ef0*/  IADD3 RZ, P3, R5, R10, RZ ;  /* 0x0000000a05ff7210 */ /* 0x000fe20007f7e0ff */
[----:B------:R-:W-:-:S04]  /*5f00*/  IMAD.X R5, RZ, RZ, RZ, P1 ;  /* 0x000000ffff057224 */ /* 0x000fc800008e06ff */
[----:B------:R-:W-:-:S08]  /*5f10*/  IMAD.WIDE.U32.X R4, R21, UR5, R4, P3 ;  /* 0x0000000515047c25 */ /* 0x000fd000098e0404 */
.L_x_120:
[----:B------:R-:W-:Y:S01]  /*5f20*/  FMUL R20, R20, UR8 ;  /* 0x0000000814147c20 */ /* 0x000fe20008400000 */
[--C-:B------:R-:W-:Y:S01]  /*5f30*/  SHF.R.U64 R16, R4, UR7, R5.reuse ;  /* 0x0000000704107c19 */ /* 0x100fe20008001205 */
[----:B------:R-:W-:Y:S01]  /*5f40*/  ULDC.64 UR4, c[0x0][0x620] ;  /* 0x0001880000047ab9 */ /* 0x000fe20000000a00 */
[----:B------:R-:W-:Y:S01]  /*5f50*/  SHF.R.U32.HI R4, RZ, UR7, R5 ;  /* 0x00000007ff047c19 */ /* 0x000fe20008011605 */
[----:B------:R-:W-:Y:S01]  /*5f60*/  ULDC.64 UR6, c[0x0][0x640] ;  /* 0x0001900000067ab9 */ /* 0x000fe20000000a00 */
[----:B------:R-:W-:Y:S01]  /*5f70*/  IADD3 R5, P1, RZ, -R16, RZ ;  /* 0x80000010ff057210 */ /* 0x000fe20007f3e0ff */
[----:B------:R-:W0:Y:S01]  /*5f80*/  F2I.U32.TRUNC.NTZ R20, R20 ;  /* 0x0000001400147305 */ /* 0x000e22000020f000 */
[----:B------:R-:W3:Y:S03]  /*5f90*/  LDC R21, c[0x0][0x148] ;  /* 0x00005200ff157b82 */ /* 0x000ee60000000800 */
[----:B------:R-:W-:Y:S01]  /*5fa0*/  IMAD.X R4, RZ, RZ, ~R4, P1 ;  /* 0x000000ffff047224 */ /* 0x000fe200008e0e04 */
[----:B------:R-:W-:-:S03]  /*5fb0*/  ISETP.NE.U32.AND P1, PT, RZ, UR6, PT ;  /* 0x00000006ff007c0c */ /* 0x000fc6000bf25070 */
[----:B------:R-:W-:Y:S01]  /*5fc0*/  IMAD R4, R4, UR4, RZ ;  /* 0x0000000404047c24 */ /* 0x000fe2000f8e02ff */
[----:B------:R-:W-:-:S03]  /*5fd0*/  ISETP.NE.AND.EX P1, PT, RZ, UR7, PT, P1 ;  /* 0x00000007ff007c0c */ /* 0x000fc6000bf25310 */
[C---:B------:R-:W-:Y:S01]  /*5fe0*/  IMAD R11, R5.reuse, UR5, R4 ;  /* 0x00000005050b7c24 */ /* 0x040fe2000f8e0204 */
[----:B------:R-:W-:Y:S01]  /*5ff0*/  ULDC UR5, c[0x0][0x154] ;  /* 0x0000550000057ab9 */ /* 0x000fe20000000800 */
[----:B------:R-:W-:Y:S01]  /*6000*/  IMAD.WIDE.U32 R4, R5, UR4, R2 ;  /* 0x0000000405047c25 */ /* 0x000fe2000f8e0002 */
[----:B------:R-:W-:-:S03]  /*6010*/  ULDC UR4, c[0x0][0x618] ;  /* 0x0001860000047ab9 */ /* 0x000fc60000000800 */
[----:B0-----:R-:W-:Y:S02]  /*6020*/  IMAD.MOV R10, RZ, RZ, -R20 ;  /* 0x000000ffff0a7224 */ /* 0x001fe400078e0a14 */
[----:B------:R-:W-:Y:S02]  /*6030*/  IMAD.IADD R5, R5, 0x1, R11 ;  /* 0x0000000105057824 */ /* 0x000fe400078e020b */
[----:B-1----:R-:W-:Y:S01]  /*6040*/  IMAD R18, R19, R10, R18 ;  /* 0x0000000a13127224 */ /* 0x002fe200078e0212 */
[----:B--2---:R-:W-:Y:S02]  /*6050*/  I2FP.F32.U32 R10, R6 ;  /* 0x00000006000a7245 */ /* 0x004fe40000201000 */
[--C-:B------:R-:W-:Y:S02]  /*6060*/  SHF.R.U64 R19, R4, UR4, R5.reuse ;  /* 0x0000000404137c19 */ /* 0x100fe40008001205 */
[----:B------:R-:W-:Y:S01]  /*6070*/  SHF.R.U32.HI R4, RZ, UR4, R5 ;  /* 0x00000004ff047c19 */ /* 0x000fe20008011605 */
[----:B------:R-:W-:Y:S01]  /*6080*/  FMUL R10, R10, UR5 ;  /* 0x000000050a0a7c20 */ /* 0x000fe20008400000 */
[----:B------:R-:W-:-:S02]  /*6090*/  ULDC UR4, c[0x0][0x608] ;  /* 0x0001820000047ab9 */ /* 0x000fc40000000800 */
[--C-:B------:R-:W-:Y:S01]  /*60a0*/  SHF.R.U64 R22, R19, UR4, R4.reuse ;  /* 0x0000000413167c19 */ /* 0x100fe20008001204 */
[----:B------:R0:W1:Y:S01]  /*60b0*/  F2I.U32.TRUNC.NTZ R24, R10 ;  /* 0x0000000a00187305 */ /* 0x000062000020f000 */
[----:B------:R-:W-:Y:S01]  /*60c0*/  SHF.R.U32.HI R5, RZ, UR4, R4 ;  /* 0x00000004ff057c19 */ /* 0x000fe20008011604 */
[----:B------:R-:W-:-:S03]  /*60d0*/  ULDC UR4, c[0x0][0x658] ;  /* 0x0001960000047ab9 */ /* 0x000fc60000000800 */
[--C-:B------:R-:W-:Y:S02]  /*60e0*/  SHF.R.U64 R20, R22, UR4, R5.reuse ;  /* 0x0000000416147c19 */ /* 0x100fe40008001205 */
[----:B------:R-:W-:-:S03]  /*60f0*/  SHF.R.U32.HI R23, RZ, UR4, R5 ;  /* 0x00000004ff177c19 */ /* 0x000fc60008011605 */
[----:B------:R-:W-:Y:S02]  /*6100*/  IMAD.MOV.U32 R4, RZ, RZ, R20 ;  /* 0x000000ffff047224 */ /* 0x000fe400078e0014 */
[----:B------:R-:W-:Y:S01]  /*6110*/  IMAD.MOV.U32 R5, RZ, RZ, R23 ;  /* 0x000000ffff057224 */ /* 0x000fe200078e0017 */
[----:B0-----:R-:W-:Y:S06]  /*6120*/  @!P1 BRA `(.L_x_121) ;  /* 0x0000000000289947 */ /* 0x001fec0003800000 */
        /* <DEDUP_REMOVED lines=10> */
.L_x_121:
[----:B------:R-:W-:Y:S01]  /*61d0*/  ULDC UR4, c[0x0][0x648] ;  /* 0x0001920000047ab9 */ /* 0x000fe20000000800 */
[----:B------:R-:W-:Y:S01]  /*61e0*/  LOP3.LUT R22, R22, UR16, RZ, 0xc0, !PT ;  /* 0x0000001016167c12 */ /* 0x000fe2000f8ec0ff */
[----:B-1----:R-:W-:Y:S01]  /*61f0*/  IMAD.MOV R24, RZ, RZ, -R24 ;  /* 0x000000ffff187224 */ /* 0x002fe200078e0a18 */
[----:B------:R-:W-:Y:S01]  /*6200*/  SHF.R.U64 R5, R4, UR4, R5 ;  /* 0x0000000404057c19 */ /* 0x000fe20008001205 */
[----:B------:R-:W-:Y:S01]  /*6210*/  ULDC UR4, c[0x0][0x638] ;  /* 0x00018e0000047ab9 */ /* 0x000fe20000000800 */
[----:B------:R-:W-:Y:S01]  /*6220*/  LOP3.LUT R19, R19, UR15, RZ, 0xc0, !PT ;  /* 0x0000000f13137c12 */ /* 0x000fe2000f8ec0ff */
[----:B---3--:R-:W-:Y:S01]  /*6230*/  @P4 IMAD R18, R21, R24, R6 ;  /* 0x0000001815124224 */ /* 0x008fe200078e0206 */
[----:B------:R-:W-:Y:S01]  /*6240*/  ULDC UR5, c[0x0][0x610] ;  /* 0x0001840000057ab9 */ /* 0x000fe20000000800 */
[----:B------:R-:W-:Y:S02]  /*6250*/  IMAD.MOV R11, RZ, RZ, -R5 ;  /* 0x000000ffff0b7224 */ /* 0x000fe400078e0a05 */
[----:B------:R-:W-:-:S02]  /*6260*/  IMAD R5, R5, UR17, R22 ;  /* 0x0000001105057c24 */ /* 0x000fc4000f8e0216 */
[----:B------:R-:W-:Y:S01]  /*6270*/  IMAD R20, R11, UR4, R20 ;  /* 0x000000040b147c24 */ /* 0x000fe2000f8e0214 */
[----:B------:R-:W-:Y:S01]  /*6280*/  ULDC UR4, c[0x0][0x600] ;  /* 0x0001800000047ab9 */ /* 0x000fe20000000800 */
[----:B------:R-:W-:Y:S02]  /*6290*/  IMAD R18, R5, UR5, R18 ;  /* 0x0000000505127c24 */ /* 0x000fe4000f8e0212 */
[----:B------:R-:W-:Y:S02]  /*62a0*/  IMAD R5, R20, UR4, R19 ;  /* 0x0000000414057c24 */ /* 0x000fe4000f8e0213 */
[----:B------:R-:W-:-:S03]  /*62b0*/  IMAD.MOV.U32 R10, RZ, RZ, 0x1 ;  /* 0x00000001ff0a7424 */ /* 0x000fc600078e00ff */
[----:B------:R-:W-:Y:S02]  /*62c0*/  SEL R4, R5, R18, !P4 ;  /* 0x0000001205047207 */ /* 0x000fe40006000000 */
[----:B------:R-:W-:Y:S01]  /*62d0*/  SEL R6, R18, R5, !P4 ;  /* 0x0000000512067207 */ /* 0x000fe20006000000 */
[----:B------:R-:W-:-:S07]  /*62e0*/  IMAD.MOV.U32 R5, RZ, RZ, R16 ;  /* 0x000000ffff057224 */ /* 0x000fce00078e0010 */
.L_x_119:
[----:B------:R-:W-:Y:S05]  /*62f0*/  BSYNC B1 ;  /* 0x0000000000017941 */ /* 0x000fea0003800000 */
.L_x_118:
[----:B------:R-:W-:-:S13]  /*6300*/  LOP3.LUT P1, RZ, R10, 0xff, RZ, 0xc0, !PT ;  /* 0x000000ff0aff7812 */ /* 0x000fda000782c0ff */
[----:B------:R-:W-:Y:S05]  /*6310*/  @P1 BRA `(.L_x_122) ;  /* 0xfffffff400381947 */ /* 0x000fea000383ffff */
[----:B------:R-:W-:Y:S05]  /*6320*/  BSYNC B0 ;  /* 0x0000000000007941 */ /* 0x000fea0003800000 */
.L_x_110:
[----:B------:R-:W-:-:S03]  /*6330*/  UMOV UR4, 0xffffffff ;  /* 0xffffffff00047882 */ /* 0x000fc60000000000 */
[----:B------:R-:W-:Y:S05]  /*6340*/  BRA.DIV UR4, `(.L_x_123) ;  /* 0x0000000604707947 */ /* 0x000fea000b800000 */
[----:B------:R-:W-:-:S13]  /*6350*/  ELECT P0, URZ, PT ;  /* 0x00000000003f782f */ /* 0x000fda0003800000 */
.L_x_140:
[----:B------:R-:W-:Y:S04]  /*6360*/  BSSY B0, `(.L_x_124) ;  /* 0x0000034000007945 */ /* 0x000fe80003800000 */
[----:B------:R-:W-:Y:S05]  /*6370*/  @!P0 BRA `(.L_x_125) ;  /* 0x0000000000c88947 */ /* 0x000fea0003800000 */
[----:B------:R-:W-:-:S04]  /*6380*/  LOP3.LUT R7, R7, 0x2, RZ, 0xfc, !PT ;  /* 0x0000000207077812 */ /* 0x000fc800078efcff */
[----:B------:R-:W-:-:S13]  /*6390*/  ISETP.NE.AND P0, PT, R7, 0x3, PT ;  /* 0x000000030700780c */ /* 0x000fda0003f05270 */
[----:B------:R-:W-:Y:S05]  /*63a0*/  @!P0 BRA `(.L_x_126) ;  /* 0x0000000000048947 */ /* 0x000fea0003800000 */
[----:B------:R-:W-:Y:S01]  /*63b0*/  BPT.TRAP 0x1 ;  /* 0x000000040000795c */ /* 0x000fe20000300000 */
.L_x_126:
[----:B------:R-:W0:Y:S01]  /*63c0*/  S2R R3, SR_CgaCtaId ;  /* 0x0000000000037919 */ /* 0x000e220000008800 */
[----:B------:R-:W-:Y:S02]  /*63d0*/  MOV R0, 0x400 ;  /* 0x0000040000007802 */ /* 0x000fe40000000f00 */
[----:B------:R-:W-:Y:S02]  /*63e0*/  SHF.L.U32 R2, R12, 0x1f, RZ ;  /* 0x0000001f0c027819 */ /* 0x000fe400000006ff */
[----:B0-----:R-:W-:-:S05]  /*63f0*/  LEA R0, R3, R0, 0x18 ;  /* 0x0000000003007211 */ /* 0x001fca00078ec0ff */
[----:B------:R-:W-:-:S04]  /*6400*/  VIADD R0, R0, 0x28 ;  /* 0x0000002800007836 */ /* 0x000fc80000000000 */
[C---:B------:R-:W-:Y:S02]  /*6410*/  IMAD R5, R13.reuse, 0x8, R0 ;  /* 0x000000080d057824 */ /* 0x040fe400078e0200 */
[----:B------:R-:W-:Y:S02]  /*6420*/  VIADD R13, R13, 0x1 ;  /* 0x000000010d0d7836 */ /* 0x000fe40000000000 */
[----:B------:R-:W0:Y:S03]  /*6430*/  SYNCS.PHASECHK.TRANS64.TRYWAIT P0, [R5+URZ], R2 ;  /* 0x00000002050075a7 */ /* 0x000e26000800017f */
[----:B------:R-:W-:-:S04]  /*6440*/  ISETP.NE.AND P1, PT, R13, 0x5, PT ;  /* 0x000000050d00780c */ /* 0x000fc80003f25270 */
[----:B------:R-:W-:Y:S02]  /*6450*/  SEL R3, RZ, 0x1, P1 ;  /* 0x00000001ff037807 */ /* 0x000fe40000800000 */
[----:B------:R-:W-:Y:S02]  /*6460*/  SEL R13, R13, RZ, P1 ;  /* 0x000000ff0d0d7207 */ /* 0x000fe40000800000 */
[----:B------:R-:W-:-:S03]  /*6470*/  LOP3.LUT R12, R12, R3, RZ, 0x3c, !PT ;  /* 0x000000030c0c7212 */ /* 0x000fc600078e3cff */
[----:B------:R-:W-:Y:S01]  /*6480*/  IMAD R7, R13, 0x8, R0 ;  /* 0x000000080d077824 */ /* 0x000fe200078e0200 */
[----:B------:R-:W-:Y:S01]  /*6490*/  SHF.L.U32 R4, R12, 0x1f, RZ ;  /* 0x0000001f0c047819 */ /* 0x000fe200000006ff */
[----:B0-----:R-:W-:Y:S06]  /*64a0*/  @!P0 BRA `(.L_x_127) ;  /* 0x00000004003c8947 */ /* 0x001fec0003800000 */
.L_x_141:
[----:B------:R-:W1:Y:S01]  /*64b0*/  SYNCS.PHASECHK.TRANS64.TRYWAIT P0, [R7+URZ], R4 ;  /* 0x00000004070075a7 */ /* 0x000e62000800017f */
[----:B0-----:R-:W-:-:S05]  /*64c0*/  VIADD R2, R13, 0x1 ;  /* 0x000000010d027836 */ /* 0x001fca0000000000 */
[----:B------:R-:W-:-:S04]  /*64d0*/  ISETP.NE.AND P1, PT, R2, 0x5, PT ;  /* 0x000000050200780c */ /* 0x000fc80003f25270 */
[----:B------:R-:W-:Y:S02]  /*64e0*/  SEL R3, RZ, 0x1, P1 ;  /* 0x00000001ff037807 */ /* 0x000fe40000800000 */
[----:B------:R-:W-:Y:S02]  /*64f0*/  SEL R9, R2, RZ, P1 ;  /* 0x000000ff02097207 */ /* 0x000fe40000800000 */
[----:B------:R-:W-:-:S03]  /*6500*/  LOP3.LUT R12, R12, R3, RZ, 0x3c, !PT ;  /* 0x000000030c0c7212 */ /* 0x000fc600078e3cff */
[----:B------:R-:W-:Y:S01]  /*6510*/  IMAD R8, R9, 0x8, R0 ;  /* 0x0000000809087824 */ /* 0x000fe200078e0200 */
[----:B------:R-:W-:Y:S01]  /*6520*/  SHF.L.U32 R5, R12, 0x1f, RZ ;  /* 0x0000001f0c057819 */ /* 0x000fe200000006ff */
[----:B-1----:R-:W-:Y:S06]  /*6530*/  @!P0 BRA `(.L_x_128) ;  /* 0x00000004002c8947 */ /* 0x002fec0003800000 */
.L_x_142:
[----:B------:R-:W1:Y:S01]  /*6540*/  SYNCS.PHASECHK.TRANS64.TRYWAIT P0, [R8+URZ], R5 ;  /* 0x00000005080075a7 */ /* 0x000e62000800017f */
[----:B------:R-:W-:-:S05]  /*6550*/  VIADD R2, R9, 0x1 ;  /* 0x0000000109027836 */ /* 0x000fca0000000000 */
[----:B------:R-:W-:-:S04]  /*6560*/  ISETP.NE.AND P1, PT, R2, 0x5, PT ;  /* 0x000000050200780c */ /* 0x000fc80003f25270 */
[----:B------:R-:W-:Y:S02]  /*6570*/  SEL R3, RZ, 0x1, P1 ;  /* 0x00000001ff037807 */ /* 0x000fe40000800000 */
[----:B0-----:R-:W-:Y:S02]  /*6580*/  SEL R7, R2, RZ, P1 ;  /* 0x000000ff02077207 */ /* 0x001fe40000800000 */
[----:B------:R-:W-:-:S03]  /*6590*/  LOP3.LUT R9, R12, R3, RZ, 0x3c, !PT ;  /* 0x000000030c097212 */ /* 0x000fc600078e3cff */
[----:B------:R-:W-:Y:S01]  /*65a0*/  IMAD R11, R7, 0x8, R0 ;  /* 0x00000008070b7824 */ /* 0x000fe200078e0200 */
[----:B------:R-:W-:Y:S01]  /*65b0*/  SHF.L.U32 R6, R9, 0x1f, RZ ;  /* 0x0000001f09067819 */ /* 0x000fe200000006ff */
[----:B-1----:R-:W-:Y:S06]  /*65c0*/  @!P0 BRA `(.L_x_129) ;  /* 0x00000004001c8947 */ /* 0x002fec0003800000 */
.L_x_143:
[----:B------:R-:W1:Y:S01]  /*65d0*/  SYNCS.PHASECHK.TRANS64.TRYWAIT P0, [R11+URZ], R6 ;  /* 0x000000060b0075a7 */ /* 0x000e62000800017f */
[----:B------:R-:W-:-:S05]  /*65e0*/  VIADD R2, R7, 0x1 ;  /* 0x0000000107027836 */ /* 0x000fca0000000000 */
[----:B------:R-:W-:-:S04]  /*65f0*/  ISETP.NE.AND P1, PT, R2, 0x5, PT ;  /* 0x000000050200780c */ /* 0x000fc80003f25270 */
[----:B------:R-:W-:Y:S02]  /*6600*/  SEL R4, RZ, 0x1, P1 ;  /* 0x00000001ff047807 */ /* 0x000fe40000800000 */
[----:B------:R-:W-:Y:S02]  /*6610*/  SEL R3, R2, RZ, P1 ;  /* 0x000000ff02037207 */ /* 0x000fe40000800000 */
[----:B------:R-:W-:Y:S01]  /*6620*/  LOP3.LUT R4, R9, R4, RZ, 0x3c, !PT ;  /* 0x0000000409047212 */ /* 0x000fe200078e3cff */
[----:B-1----:R-:W-:Y:S06]  /*6630*/  @!P0 BRA `(.L_x_130) ;  /* 0x0000000400148947 */ /* 0x002fec0003800000 */
.L_x_144:
[----:B------:R-:W-:Y:S01]  /*6640*/  IMAD R3, R3, 0x8, R0 ;  /* 0x0000000803037824 */ /* 0x000fe200078e0200 */
[----:B------:R-:W-:-:S07]  /*6650*/  SHF.L.U32 R0, R4, 0x1f, RZ ;  /* 0x0000001f04007819 */ /* 0x000fce00000006ff */
.L_x_131:
[----:B--2---:R2:W3:Y:S02]  /*6660*/  SYNCS.PHASECHK.TRANS64.TRYWAIT P0, [R3+URZ], R0 ;  /* 0x00000000030075a7 */ /* 0x0044e4000800017f */
[----:B---3--:R-:W-:Y:S05]  /*6670*/  @!P0 NANOSLEEP.SYNCS 0x989680 ;  /* 0x009896800000895d */ /* 0x008fea0003900000 */
[----:B------:R-:W3:Y:S02]  /*6680*/  @!P0 SYNCS.PHASECHK.TRANS64 P0, [R3+URZ], R0 ;  /* 0x00000000030085a7 */ /* 0x000ee4000800007f */
[----:B---3--:R-:W-:Y:S05]  /*6690*/  @!P0 BRA `(.L_x_131) ;  /* 0xfffffffc00f08947 */ /* 0x008fea000383ffff */
.L_x_125:
[----:B------:R-:W-:Y:S05]  /*66a0*/  BSYNC B0 ;  /* 0x0000000000007941 */ /* 0x000fea0003800000 */
.L_x_124:
[----:B------:R-:W-:Y:S05]  /*66b0*/  EXIT ;  /* 0x000000000000794d */ /* 0x000fea0003800000 */
.L_x_19:
[----:B0-----:R-:W-:-:S04]  /*66c0*/  IMAD.U32 R15, RZ, RZ, UR15 ;  /* 0x0000000fff0f7e24 */ /* 0x001fc8000f8e00ff */
[----:B------:R0:W1:Y:S03]  /*66d0*/  SYNCS.PHASECHK.TRANS64.TRYWAIT P1, [R15+URZ+-0x8], R14 ;  /* 0xfffff80e0f0075a7 */ /* 0x000066000802017f */
[----:B-1----:R-:W-:Y:S05]  /*66e0*/  @!P1 NANOSLEEP.SYNCS 0x989680 ;  /* 0x009896800000995d */ /* 0x002fea0003900000 */
[----:B------:R-:W1:Y:S02]  /*66f0*/  @!P1 SYNCS.PHASECHK.TRANS64 P1, [R15+URZ+-0x8], R14 ;  /* 0xfffff80e0f0095a7 */ /* 0x000e64000802007f */
[----:B-1----:R-:W-:Y:S05]  /*6700*/  @!P1 BRA `(.L_x_19) ;  /* 0xfffffffc00ec9947 */ /* 0x002fea000383ffff */
[----:B------:R-:W-:Y:S05]  /*6710*/  BRA `(.L_x_132) ;  /* 0xffffffac00e47947 */ /* 0x000fea000383ffff */
.L_x_24:
[----:B-1----:R-:W-:-:S04]  /*6720*/  IMAD.U32 R15, RZ, RZ, UR6 ;  /* 0x00000006ff0f7e24 */ /* 0x002fc8000f8e00ff */
[----:B------:R1:W3:Y:S03]  /*6730*/  SYNCS.PHASECHK.TRANS64.TRYWAIT P1, [R15+URZ], R14 ;  /* 0x0000000e0f0075a7 */ /* 0x0002e6000802017f */
[----:B---3--:R-:W-:Y:S05]  /*6740*/  @!P1 NANOSLEEP.SYNCS 0x989680 ;  /* 0x009896800000995d */ /* 0x008fea0003900000 */
[----:B------:R-:W3:Y:S02]  /*6750*/  @!P1 SYNCS.PHASECHK.TRANS64 P1, [R15+URZ], R14 ;  /* 0x0000000e0f0095a7 */ /* 0x000ee4000802007f */
[----:B---3--:R-:W-:Y:S05]  /*6760*/  @!P1 BRA `(.L_x_24) ;  /* 0xfffffffc00ec9947 */ /* 0x008fea000383ffff */
[----:B------:R-:W-:Y:S05]  /*6770*/  BRA `(.L_x_23) ;  /* 0xffffffb000907947 */ /* 0x000fea000383ffff */
.L_x_30:
[----:B-1----:R-:W-:-:S04]  /*6780*/  IMAD.U32 R19, RZ, RZ, UR9 ;  /* 0x00000009ff137e24 */ /* 0x002fc8000f8e00ff */
[----:B------:R1:W3:Y:S03]  /*6790*/  SYNCS.PHASECHK.TRANS64.TRYWAIT P1, [R19+URZ], R18 ;  /* 0x00000012130075a7 */ /* 0x0002e6000802017f */
[----:B---3--:R-:W-:Y:S05]  /*67a0*/  @!P1 NANOSLEEP.SYNCS 0x989680 ;  /* 0x009896800000995d */ /* 0x008fea0003900000 */
[----:B------:R-:W3:Y:S02]  /*67b0*/  @!P1 SYNCS.PHASECHK.TRANS64 P1, [R19+URZ], R18 ;  /* 0x00000012130095a7 */ /* 0x000ee4000802007f */
[----:B---3--:R-:W-:Y:S05]  /*67c0*/  @!P1 BRA `(.L_x_30) ;  /* 0xfffffffc00ec9947 */ /* 0x008fea000383ffff */
[----:B------:R-:W-:Y:S05]  /*67d0*/  BRA `(.L_x_29) ;  /* 0xffffffb400d47947 */ /* 0x000fea000383ffff */
.L_x_38:
[----:B01----:R-:W-:-:S04]  /*67e0*/  IMAD.U32 R15, RZ, RZ, UR15 ;  /* 0x0000000fff0f7e24 */ /* 0x003fc8000f8e00ff */
[----:B------:R0:W1:Y:S03]  /*67f0*/  SYNCS.PHASECHK.TRANS64.TRYWAIT P1, [R15+URZ+0x8], R14 ;  /* 0x0000080e0f0075a7 */ /* 0x000066000802017f */
[----:B-1----:R-:W-:Y:S05]  /*6800*/  @!P1 NANOSLEEP.SYNCS 0x989680 ;  /* 0x009896800000995d */ /* 0x002fea0003900000 */
[----:B------:R-:W1:Y:S02]  /*6810*/  @!P1 SYNCS.PHASECHK.TRANS64 P1, [R15+URZ+0x8], R14 ;  /* 0x0000080e0f0095a7 */ /* 0x000e64000802007f */
[----:B-1----:R-:W-:Y:S05]  /*6820*/  @!P1 BRA `(.L_x_38) ;  /* 0xfffffffc00ec9947 */ /* 0x002fea000383ffff */
[----:B------:R-:W-:Y:S05]  /*6830*/  BRA `(.L_x_133) ;  /* 0xffffffc000047947 */ /* 0x000fea000383ffff */
.L_x_111:
[----:B------:R-:W-:Y:S01]  /*6840*/  BSSY B1, `(.L_x_134) ;  /* 0x0000006000017945 */ /* 0x000fe20003800000 */
[----:B------:R-:W-:-:S07]  /*6850*/  IMAD.MOV.U32 R10, RZ, RZ, -0x1 ;  /* 0xffffffffff0a7424 */ /* 0x000fce00078e00ff */
[----:B------:R-:W-:Y:S05]  /*6860*/  WARPSYNC.COLLECTIVE R10, `(.L_x_135) ;  /* 0x000000000a0c7348 */ /* 0x000fea0003c00000 */
[----:B------:R-:W-:Y:S02]  /*6870*/  ELECT P1, UR62, PT ;  /* 0x00000000003e782f */ /* 0x000fe40003820000 */
[----:B------:R-:W-:Y:S01]  /*6880*/  MOV R10, UR62 ;  /* 0x0000003e000a7c02 */ /* 0x000fe20008000f00 */
[----:B------:R-:W-:Y:S10]  /*6890*/  ENDCOLLECTIVE ;  /* 0x000000000000791b */ /* 0x000ff40003800000 */
.L_x_135:
[----:B------:R-:W-:Y:S05]  /*68a0*/  BSYNC B1 ;  /* 0x0000000000017941 */ /* 0x000fea0003800000 */
.L_x_134:
[----:B------:R-:W-:Y:S05]  /*68b0*/  BRA `(.L_x_136) ;  /* 0xffffffec00dc7947 */ /* 0x000fea000383ffff */
.L_x_114:
[----:B0-----:R0:W1:Y:S02]  /*68c0*/  SYNCS.PHASECHK.TRANS64.TRYWAIT P1, [R19+URZ+0x28], R10 ;  /* 0x0000280a130075a7 */ /* 0x001064000802017f */
[----:B-1----:R-:W-:Y:S05]  /*68d0*/  @!P1 NANOSLEEP.SYNCS 0x989680 ;  /* 0x009896800000995d */ /* 0x002fea0003900000 */
[----:B------:R-:W1:Y:S02]  /*68e0*/  @!P1 SYNCS.PHASECHK.TRANS64 P1, [R19+URZ+0x28], R10 ;  /* 0x0000280a130095a7 */ /* 0x000e64000802007f */
[----:B-1----:R-:W-:Y:S05]  /*68f0*/  @!P1 BRA `(.L_x_114) ;  /* 0xfffffffc00f09947 */ /* 0x002fea000383ffff */
[----:B------:R-:W-:Y:S05]  /*6900*/  BRA `(.L_x_137) ;  /* 0xfffffff000187947 */ /* 0x000fea000383ffff */
.L_x_123:
[----:B------:R-:W-:Y:S01]  /*6910*/  BSSY B0, `(.L_x_138) ;  /* 0x0000006000007945 */ /* 0x000fe20003800000 */
[----:B------:R-:W-:-:S07]  /*6920*/  IMAD.MOV.U32 R10, RZ, RZ, -0x1 ;  /* 0xffffffffff0a7424 */ /* 0x000fce00078e00ff */
[----:B------:R-:W-:Y:S05]  /*6930*/  WARPSYNC.COLLECTIVE R10, `(.L_x_139) ;  /* 0x000000000a0c7348 */ /* 0x000fea0003c00000 */
[----:B------:R-:W-:Y:S02]  /*6940*/  ELECT P1, UR62, PT ;  /* 0x00000000003e782f */ /* 0x000fe40003820000 */
[----:B------:R-:W-:Y:S01]  /*6950*/  MOV R10, UR62 ;  /* 0x0000003e000a7c02 */ /* 0x000fe20008000f00 */
[----:B------:R-:W-:Y:S10]  /*6960*/  ENDCOLLECTIVE ;  /* 0x000000000000791b */ /* 0x000ff40003800000 */
.L_x_139:
[----:B------:R-:W-:Y:S05]  /*6970*/  BSYNC B0 ;  /* 0x0000000000007941 */ /* 0x000fea0003800000 */
.L_x_138:
[----:B------:R-:W-:Y:S01]  /*6980*/  PLOP3.LUT P0, PT, P1, PT, PT, 0x80, 0x0 ;  /* 0x000000000000781c */ /* 0x000fe20000f0f070 */
[----:B------:R-:W-:-:S12]  /*6990*/  BRA `(.L_x_140) ;  /* 0xfffffff800707947 */ /* 0x000fd8000383ffff */
.L_x_127:
[----:B0-----:R0:W1:Y:S02]  /*69a0*/  SYNCS.PHASECHK.TRANS64.TRYWAIT P0, [R5+URZ], R2 ;  /* 0x00000002050075a7 */ /* 0x001064000800017f */
[----:B-1----:R-:W-:Y:S05]  /*69b0*/  @!P0 NANOSLEEP.SYNCS 0x989680 ;  /* 0x009896800000895d */ /* 0x002fea0003900000 */
[----:B------:R-:W1:Y:S02]  /*69c0*/  @!P0 SYNCS.PHASECHK.TRANS64 P0, [R5+URZ], R2 ;  /* 0x00000002050085a7 */ /* 0x000e64000800007f */
[----:B-1----:R-:W-:Y:S05]  /*69d0*/  @!P0 BRA `(.L_x_127) ;  /* 0xfffffffc00f08947 */ /* 0x002fea000383ffff */
[----:B------:R-:W-:Y:S05]  /*69e0*/  BRA `(.L_x_141) ;  /* 0xfffffff800b07947 */ /* 0x000fea000383ffff */
.L_x_128:
[----:B0-----:R0:W1:Y:S02]  /*69f0*/  SYNCS.PHASECHK.TRANS64.TRYWAIT P0, [R7+URZ], R4 ;  /* 0x00000004070075a7 */ /* 0x001064000800017f */
[----:B-1----:R-:W-:Y:S05]  /*6a00*/  @!P0 NANOSLEEP.SYNCS 0x989680 ;  /* 0x009896800000895d */ /* 0x002fea0003900000 */
[----:B------:R-:W1:Y:S02]  /*6a10*/  @!P0 SYNCS.PHASECHK.TRANS64 P0, [R7+URZ], R4 ;  /* 0x00000004070085a7 */ /* 0x000e64000800007f */
[----:B-1----:R-:W-:Y:S05]  /*6a20*/  @!P0 BRA `(.L_x_128) ;  /* 0xfffffffc00f08947 */ /* 0x002fea000383ffff */
[----:B------:R-:W-:Y:S05]  /*6a30*/  BRA `(.L_x_142) ;  /* 0xfffffff800c07947 */ /* 0x000fea000383ffff */
.L_x_129:
[----:B0-----:R0:W1:Y:S02]  /*6a40*/  SYNCS.PHASECHK.TRANS64.TRYWAIT P0, [R8+URZ], R5 ;  /* 0x00000005080075a7 */ /* 0x001064000800017f */
[----:B-1----:R-:W-:Y:S05]  /*6a50*/  @!P0 NANOSLEEP.SYNCS 0x989680 ;  /* 0x009896800000895d */ /* 0x002fea0003900000 */
[----:B------:R-:W1:Y:S02]  /*6a60*/  @!P0 SYNCS.PHASECHK.TRANS64 P0, [R8+URZ], R5 ;  /* 0x00000005080085a7 */ /* 0x000e64000800007f */
[----:B-1----:R-:W-:Y:S05]  /*6a70*/  @!P0 BRA `(.L_x_129) ;  /* 0xfffffffc00f08947 */ /* 0x002fea000383ffff */
[----:B------:R-:W-:Y:S05]  /*6a80*/  BRA `(.L_x_143) ;  /* 0xfffffff800d07947 */ /* 0x000fea000383ffff */
.L_x_130:
[----:B-1----:R1:W2:Y:S02]  /*6a90*/  SYNCS.PHASECHK.TRANS64.TRYWAIT P0, [R11+URZ], R6 ;  /* 0x000000060b0075a7 */ /* 0x0022a4000800017f */
[----:B--2---:R-:W-:Y:S05]  /*6aa0*/  @!P0 NANOSLEEP.SYNCS 0x989680 ;  /* 0x009896800000895d */ /* 0x004fea0003900000 */
[----:B------:R-:W2:Y:S02]  /*6ab0*/  @!P0 SYNCS.PHASECHK.TRANS64 P0, [R11+URZ], R6 ;  /* 0x000000060b0085a7 */ /* 0x000ea4000800007f */
[----:B--2---:R-:W-:Y:S05]  /*6ac0*/  @!P0 BRA `(.L_x_130) ;  /* 0xfffffffc00f08947 */ /* 0x004fea000383ffff */
[----:B------:R-:W-:Y:S05]  /*6ad0*/  BRA `(.L_x_144) ;  /* 0xfffffff800d87947 */ /* 0x000fea000383ffff */
.L_x_145:
[----:B------:R-:W-:-:S00]  /*6ae0*/  BRA `(.L_x_145) ;  /* 0xfffffffc00fc7947 */ /* 0x000fc0000383ffff */
[----:B------:R-:W-:-:S00]  /*6af0*/  NOP ;  /* 0x0000000000007918 */ /* 0x000fc00000000000 */
        /* <DEDUP_REMOVED lines=8> */
.L_x_146:


//--------------------- .nv.shared._ZN7cutlass13device_kernelINS_4gemm6kernel13GemmUniversalIN4cute5tupleIJiiiiEEENS1_10collective13CollectiveMmaINS1_37MainloopSm90TmaGmmaWarpSpecializedFP8ILi5ENS5_IJNS4_1CILi1EEENSA_ILi2EEESB_EEENS1_32KernelTmaWarpSpecializedPingpongEEENS5_IJNSA_ILi64EEESG_NSA_ILi32EEEEEENS_12float_e4m3_tENS5_IJlSB_lEEESJ_SK_NS4_8TiledMMAINS4_8MMA_AtomIJNS4_4SM904GMMA30MMA_64x64x32_F32E4M3E4M3_SS_TNILNSO_7ScaleInE1ELSQ_1EEEEEENS4_6LayoutINS5_IJSB_SB_SB_EEENS5_IJNSA_ILi0EEESV_SV_EEEEENS5_IJNS4_10UnderscoreESY_SY_EEEEENS4_23SM90_TMA_LOAD_MULTICASTENS4_14ComposedLayoutINS4_7SwizzleILi1ELi4ELi3EEENS4_18smem_ptr_flag_bitsILi8EEENST_INS5_IJNSA_ILi8EEESH_EEENS5_IJSH_SB_EEEEEEEvNS4_8identityENS4_13SM90_TMA_LOADES1B_vS1C_EENS_8epilogue10collective6detail29Sm90TmaWarpSpecializedAdapterINS1G_15DefaultEpilogueISJ_SK_SK_NS1F_6thread17LinearCombinationISJ_Li1EffLNS1K_9ScaleType4KindE0ELNS_15FloatRoundStyleE2ESJ_EENS1_15EpilogueDefaultEEEEEvvEEEEvNT_6ParamsE --------------------------
	.section	.nv.shared._ZN7cutlass13device_kernelINS_4gemm6kernel13GemmUniversalIN4cute5tupleIJiiiiEEENS1_10collective13CollectiveMmaINS1_37MainloopSm90TmaGmmaWarpSpecializedFP8ILi5ENS5_IJNS4_1CILi1EEENSA_ILi2EEESB_EEENS1_32KernelTmaWarpSpecializedPingpongEEENS5_IJNSA_ILi64EEESG_NSA_ILi32EEEEEENS_12float_e4m3_tENS5_IJlSB_lEEESJ_SK_NS4_8TiledMMAINS4_8MMA_AtomIJNS4_4SM904GMMA30MMA_64x64x32_F32E4M3E4M3_SS_TNILNSO_7ScaleInE1ELSQ_1EEEEEENS4_6LayoutINS5_IJSB_SB_SB_EEENS5_IJNSA_ILi0EEESV_SV_EEEEENS5_IJNS4_10UnderscoreESY_SY_EEEEENS4_23SM90_TMA_LOAD_MULTICASTENS4_14ComposedLayoutINS4_7SwizzleILi1ELi4ELi3EEENS4_18smem_ptr_flag_bitsILi8EEENST_INS5_IJNSA_ILi8EEESH_EEENS5_IJSH_SB_EEEEEEEvNS4_8identityENS4_13SM90_TMA_LOADES1B_vS1C_EENS_8epilogue10collective6detail29Sm90TmaWarpSpecializedAdapterINS1G_15DefaultEpilogueISJ_SK_SK_NS1F_6thread17LinearCombinationISJ_Li1EffLNS1K_9ScaleType4KindE0ELNS_15FloatRoundStyleE2ESJ_EENS1_15EpilogueDefaultEEEEEvvEEEEvNT_6ParamsE,"aw",@nobits
	.sectionflags	@""
	.align	16
	.zero		1024


//--------------------- .nv.shared.reserved.0     --------------------------
	.section	.nv.shared.reserved.0,"aw",@nobits
	.weak		__nv_reservedSMEM_offset_0_alias
	.size		__nv_reservedSMEM_offset_0_alias, 0, 0
	.other		__nv_reservedSMEM_offset_0_alias,@"STO_CUDA_RESERVED_SHARED STV_DEFAULT"
__nv_reservedSMEM_offset_0_alias:
	.zero		0


//--------------------- .nv.global                --------------------------
	.section	.nv.global,"aw",@nobits
.nv.global:
	.type		_ZN39_INTERNAL_8e600fdb_4_k_cu_7577d9e7_32604cute1_E,@object
	.size		_ZN39_INTERNAL_8e600fdb_4_k_cu_7577d9e7_32604cute1_E,(_ZN39_INTERNAL_8e600fdb_4_k_cu_7577d9e7_32604cuda3std3__45__cpo6cbeginE - _ZN39_INTERNAL_8e600fdb_4_k_cu_7577d9e7_32604cute1_E)
_ZN39_INTERNAL_8e600fdb_4_k_cu_7577d9e7_32604cute1_E:
	.zero		1
	.type		_ZN39_INTERNAL_8e600fdb_4_k_cu_7577d9e7_32604cuda3std3__45__cpo6cbeginE,@object
	.size		_ZN39_INTERNAL_8e600fdb_4_k_cu_7577d9e7_32604cuda3std3__45__cpo6cbeginE,(_ZN39_INTERNAL_8e600fdb_4_k_cu_7577d9e7_32604cuda3std3__48in_placeE - _ZN39_INTERNAL_8e600fdb_4_k_cu_7577d9e7_32604cuda3std3__45__cpo6cbeginE)
_ZN39_INTERNAL_8e600fdb_4_k_cu_7577d9e7_32604cuda3std3__45__cpo6cbeginE:
	.zero		1
	.type		_ZN39_INTERNAL_8e600fdb_4_k_cu_7577d9e7_32604cuda3std3__48in_placeE,@object
	.size		_ZN39_INTERNAL_8e600fdb_4_k_cu_7577d9e7_32604cuda3std3__48in_placeE,(_ZN39_INTERNAL_8e600fdb_4_k_cu_7577d9e7_32604cuda3std6ranges3__45__cpo9iter_moveE - _ZN39_INTERNAL_8e600fdb_4_k_cu_7577d9e7_32604cuda3std3__48in_placeE)
_ZN39_INTERNAL_8e600fdb_4_k_cu_7577d9e7_32604cuda3std3__48in_placeE:
	.zero		1
	.type		_ZN39_INTERNAL_8e600fdb_4_k_cu_7577d9e7_32604cuda3std6ranges3__45__cpo9iter_moveE,@object
	.size		_ZN39_INTERNAL_8e600fdb_4_k_cu_7577d9e7_32604cuda3std6ranges3__45__cpo9iter_moveE,(_ZN39_INTERNAL_8e600fdb_4_k_cu_7577d9e7_32604cuda3std3__45__cpo5beginE - _ZN39_INTERNAL_8e600fdb_4_k_cu_7577d9e7_32604cuda3std6ranges3__45__cpo9iter_moveE)
_ZN39_INTERNAL_8e600fdb_4_k_cu_7577d9e7_32604cuda3std6ranges3__45__cpo9iter_moveE:
	.zero		1
	.type		_ZN39_INTERNAL_8e600fdb_4_k_cu_7577d9e7_32604cuda3std3__45__cpo5beginE,@object
	.size		_ZN39_INTERNAL_8e600fdb_4_k_cu_7577d9e7_32604cuda3std3__45__cpo5beginE,(_ZN39_INTERNAL_8e600fdb_4_k_cu_7577d9e7_32604cuda3std3__441_GLOBAL__N__8e600fdb_4_k_cu_7577d9e7_32606ignoreE - _ZN39_INTERNAL_8e600fdb_4_k_cu_7577d9e7_32604cuda3std3__45__cpo5beginE)
_ZN39_INTERNAL_8e600fdb_4_k_cu_7577d9e7_32604cuda3std3__45__cpo5beginE:
	.zero		1
	.type		_ZN39_INTERNAL_8e600fdb_4_k_cu_7577d9e7_32604cuda3std3__441_GLOBAL__N__8e600fdb_4_k_cu_7577d9e7_32606ignoreE,@object
	.size		_ZN39_INTERNAL_8e600fdb_4_k_cu_7577d9e7_32604cuda3std3__441_GLOBAL__N__8e600fdb_4_k_cu_7577d9e7_32606ignoreE,(_ZN39_INTERNAL_8e600fdb_4_k_cu_7577d9e7_32604cute7productE - _ZN39_INTERNAL_8e600fdb_4_k_cu_7577d9e7_32604cuda3std3__441_GLOBAL__N__8e600fdb_4_k_cu_7577d9e7_32606ignoreE)
_ZN39_INTERNAL_8e600fdb_4_k_cu_7577d9e7_32604cuda3std3__441_GLOBAL__N__8e600fdb_4_k_cu_7577d9e7_32606ignoreE:
	.zero		1
	.type		_ZN39_INTERNAL_8e600fdb_4_k_cu_7577d9e7_32604cute7productE,@object
	.size		_ZN39_INTERNAL_8e600fdb_4_k_cu_7577d9e7_32604cute7productE,(_ZN39_INTERNAL_8e600fdb_4_k_cu_7577d9e7_32604cuda3std3__45__cpo3endE - _ZN39_INTERNAL_8e600fdb_4_k_cu_7577d9e7_32604cute7productE)
_ZN39_INTERNAL_8e600fdb_4_k_cu_7577d9e7_32604cute7productE:
	.zero		1
	.type		_ZN39_INTERNAL_8e600fdb_4_k_cu_7577d9e7_32604cuda3std3__45__cpo3endE,@object
	.size		_ZN39_INTERNAL_8e600fdb_4_k_cu_7577d9e7_32604cuda3std3__45__cpo3endE,(_ZN39_INTERNAL_8e600fdb_4_k_cu_7577d9e7_32604cuda3std3__419piecewise_constructE - _ZN39_INTERNAL_8e600fdb_4_k_cu_7577d9e7_32604cuda3std3__45__cpo3endE)
_ZN39_INTERNAL_8e600fdb_4_k_cu_7577d9e7_32604cuda3std3__45__cpo3endE:
	.zero		1
	.type		_ZN39_INTERNAL_8e600fdb_4_k_cu_7577d9e7_32604cuda3std3__419piecewise_constructE,@object
	.size		_ZN39_INTERNAL_8e600fdb_4_k_cu_7577d9e7_32604cuda3std3__419piecewise_constructE,(_ZN39_INTERNAL_8e600fdb_4_k_cu_7577d9e7_32604cuda3std3__45__cpo4cendE - _ZN39_INTERNAL_8e600fdb_4_k_cu_7577d9e7_32604cuda3std3__419piecewise_constructE)
_ZN39_INTERNAL_8e600fdb_4_k_cu_7577d9e7_32604cuda3std3__419piecewise_constructE:
	.zero		1
	.type		_ZN39_INTERNAL_8e600fdb_4_k_cu_7577d9e7_32604cuda3std3__45__cpo4cendE,@object
	.size		_ZN39_INTERNAL_8e600fdb_4_k_cu_7577d9e7_32604cuda3std3__45__cpo4cendE,(_ZN39_INTERNAL_8e600fdb_4_k_cu_7577d9e7_32604cuda3std6ranges3__45__cpo4swapE - _ZN39_INTERNAL_8e600fdb_4_k_cu_7577d9e7_32604cuda3std3__45__cpo4cendE)
_ZN39_INTERNAL_8e600fdb_4_k_cu_7577d9e7_32604cuda3std3__45__cpo4cendE:
	.zero		1
	.type		_ZN39_INTERNAL_8e600fdb_4_k_cu_7577d9e7_32604cuda3std6ranges3__45__cpo4swapE,@object
	.size		_ZN39_INTERNAL_8e600fdb_4_k_cu_7577d9e7_32604cuda3std6ranges3__45__cpo4swapE,(.L_7 - _ZN39_INTERNAL_8e600fdb_4_k_cu_7577d9e7_32604cuda3std6ranges3__45__cpo4swapE)
_ZN39_INTERNAL_8e600fdb_4_k_cu_7577d9e7_32604cuda3std6ranges3__45__cpo4swapE:
	.zero		1
.L_7:


//--------------------- .nv.constant0._ZN7cutlass13device_kernelINS_4gemm6kernel13GemmUniversalIN4cute5tupleIJiiiiEEENS1_10collective13CollectiveMmaINS1_37MainloopSm90TmaGmmaWarpSpecializedFP8ILi5ENS5_IJNS4_1CILi1EEENSA_ILi2EEESB_EEENS1_32KernelTmaWarpSpecializedPingpongEEENS5_IJNSA_ILi64EEESG_NSA_ILi32EEEEEENS_12float_e4m3_tENS5_IJlSB_lEEESJ_SK_NS4_8TiledMMAINS4_8MMA_AtomIJNS4_4SM904GMMA30MMA_64x64x32_F32E4M3E4M3_SS_TNILNSO_7ScaleInE1ELSQ_1EEEEEENS4_6LayoutINS5_IJSB_SB_SB_EEENS5_IJNSA_ILi0EEESV_SV_EEEEENS5_IJNS4_10UnderscoreESY_SY_EEEEENS4_23SM90_TMA_LOAD_MULTICASTENS4_14ComposedLayoutINS4_7SwizzleILi1ELi4ELi3EEENS4_18smem_ptr_flag_bitsILi8EEENST_INS5_IJNSA_ILi8EEESH_EEENS5_IJSH_SB_EEEEEEEvNS4_8identityENS4_13SM90_TMA_LOADES1B_vS1C_EENS_8epilogue10collective6detail29Sm90TmaWarpSpecializedAdapterINS1G_15DefaultEpilogueISJ_SK_SK_NS1F_6thread17LinearCombinationISJ_Li1EffLNS1K_9ScaleType4KindE0ELNS_15FloatRoundStyleE2ESJ_EENS1_15EpilogueDefaultEEEEEvvEEEEvNT_6ParamsE --------------------------
	.section	.nv.constant0._ZN7cutlass13device_kernelINS_4gemm6kernel13GemmUniversalIN4cute5tupleIJiiiiEEENS1_10collective13CollectiveMmaINS1_37MainloopSm90TmaGmmaWarpSpecializedFP8ILi5ENS5_IJNS4_1CILi1EEENSA_ILi2EEESB_EEENS1_32KernelTmaWarpSpecializedPingpongEEENS5_IJNSA_ILi64EEESG_NSA_ILi32EEEEEENS_12float_e4m3_tENS5_IJlSB_lEEESJ_SK_NS4_8TiledMMAINS4_8MMA_AtomIJNS4_4SM904GMMA30MMA_64x64x32_F32E4M3E4M3_SS_TNILNSO_7ScaleInE1ELSQ_1EEEEEENS4_6LayoutINS5_IJSB_SB_SB_EEENS5_IJNSA_ILi0EEESV_SV_EEEEENS5_IJNS4_10UnderscoreESY_SY_EEEEENS4_23SM90_TMA_LOAD_MULTICASTENS4_14ComposedLayoutINS4_7SwizzleILi1ELi4ELi3EEENS4_18smem_ptr_flag_bitsILi8EEENST_INS5_IJNSA_ILi8EEESH_EEENS5_IJSH_SB_EEEEEEEvNS4_8identityENS4_13SM90_TMA_LOADES1B_vS1C_EENS_8epilogue10collective6detail29Sm90TmaWarpSpecializedAdapterINS1G_15DefaultEpilogueISJ_SK_SK_NS1F_6thread17LinearCombinationISJ_Li1EffLNS1K_9ScaleType4KindE0ELNS_15FloatRoundStyleE2ESJ_EENS1_15EpilogueDefaultEEEEEvvEEEEvNT_6ParamsE,"a",@progbits
	.sectionflags	@""
	.align	4
.nv.constant0._ZN7cutlass13device_kernelINS_4gemm6kernel13GemmUniversalIN4cute5tupleIJiiiiEEENS1_10collective13CollectiveMmaINS1_37MainloopSm90TmaGmmaWarpSpecializedFP8ILi5ENS5_IJNS4_1CILi1EEENSA_ILi2EEESB_EEENS1_32KernelTmaWarpSpecializedPingpongEEENS5_IJNSA_ILi64EEESG_NSA_ILi32EEEEEENS_12float_e4m3_tENS5_IJlSB_lEEESJ_SK_NS4_8TiledMMAINS4_8MMA_AtomIJNS4_4SM904GMMA30MMA_64x64x32_F32E4M3E4M3_SS_TNILNSO_7ScaleInE1ELSQ_1EEEEEENS4_6LayoutINS5_IJSB_SB_SB_EEENS5_IJNSA_ILi0EEESV_SV_EEEEENS5_IJNS4_10UnderscoreESY_SY_EEEEENS4_23SM90_TMA_LOAD_MULTICASTENS4_14ComposedLayoutINS4_7SwizzleILi1ELi4ELi3EEENS4_18smem_ptr_flag_bitsILi8EEENST_INS5_IJNSA_ILi8EEESH_EEENS5_IJSH_SB_EEEEEEEvNS4_8identityENS4_13SM90_TMA_LOADES1B_vS1C_EENS_8epilogue10collective6detail29Sm90TmaWarpSpecializedAdapterINS1G_15DefaultEpilogueISJ_SK_SK_NS1F_6thread17LinearCombinationISJ_Li1EffLNS1K_9ScaleType4KindE0ELNS_15FloatRoundStyleE2ESJ_EENS1_15EpilogueDefaultEEEEEvvEEEEvNT_6ParamsE:
	.zero		1664


//--------------------- SYMBOLS --------------------------

	.type		.nv.reservedSmem.offset0,@object
	.size		.nv.reservedSmem.offset0,0x4
